//
// Generated by NVIDIA NVVM Compiler
//
// Compiler Build ID: CL-36424714
// Cuda compilation tools, release 13.0, V13.0.88
// Based on NVVM 20.0.0
//

.version 9.0
.target sm_100
.address_size 64

	// .globl	_Z21convertRgb2GrayKernelPhiiS_
.global .align 4 .u32 d_min;

.visible .entry _Z21convertRgb2GrayKernelPhiiS_(
	.param .u64 .ptr .align 1 _Z21convertRgb2GrayKernelPhiiS__param_0,
	.param .u32 _Z21convertRgb2GrayKernelPhiiS__param_1,
	.param .u32 _Z21convertRgb2GrayKernelPhiiS__param_2,
	.param .u64 .ptr .align 1 _Z21convertRgb2GrayKernelPhiiS__param_3
)
{
	.reg .pred 	%p<4>;
	.reg .b16 	%rs<4>;
	.reg .b32 	%r<16>;
	.reg .b32 	%f<7>;
	.reg .b64 	%rd<9>;

	ld.param.u64 	%rd1, [_Z21convertRgb2GrayKernelPhiiS__param_0];
	ld.param.u32 	%r3, [_Z21convertRgb2GrayKernelPhiiS__param_1];
	ld.param.u32 	%r4, [_Z21convertRgb2GrayKernelPhiiS__param_2];
	ld.param.u64 	%rd2, [_Z21convertRgb2GrayKernelPhiiS__param_3];
	mov.u32 	%r6, %tid.x;
	mov.u32 	%r7, %ctaid.x;
	mov.u32 	%r8, %ntid.x;
	mad.lo.s32 	%r1, %r7, %r8, %r6;
	mov.u32 	%r9, %tid.y;
	mov.u32 	%r10, %ctaid.y;
	mov.u32 	%r11, %ntid.y;
	mad.lo.s32 	%r12, %r10, %r11, %r9;
	setp.ge.s32 	%p1, %r1, %r3;
	setp.ge.s32 	%p2, %r12, %r4;
	or.pred  	%p3, %p1, %p2;
	@%p3 bra 	$L__BB0_2;
	cvta.to.global.u64 	%rd3, %rd1;
	cvta.to.global.u64 	%rd4, %rd2;
	mad.lo.s32 	%r13, %r3, %r12, %r1;
	mul.lo.s32 	%r14, %r13, 3;
	cvt.s64.s32 	%rd5, %r14;
	add.s64 	%rd6, %rd3, %rd5;
	ld.global.u8 	%rs1, [%rd6];
	ld.global.u8 	%rs2, [%rd6+1];
	ld.global.u8 	%rs3, [%rd6+2];
	cvt.rn.f32.u16 	%f1, %rs1;
	cvt.rn.f32.u16 	%f2, %rs2;
	mul.f32 	%f3, %f2, 0f3F1645A2;
	fma.rn.f32 	%f4, %f1, 0f3E991687, %f3;
	cvt.rn.f32.u16 	%f5, %rs3;
	fma.rn.f32 	%f6, %f5, 0f3DE978D5, %f4;
	cvt.rzi.u32.f32 	%r15, %f6;
	cvt.s64.s32 	%rd7, %r13;
	add.s64 	%rd8, %rd4, %rd7;
	st.global.u8 	[%rd8], %r15;
$L__BB0_2:
	ret;

}
	// .globl	_Z16edgeDetectKernelPhiiPiS0_iS0_
.visible .entry _Z16edgeDetectKernelPhiiPiS0_iS0_(
	.param .u64 .ptr .align 1 _Z16edgeDetectKernelPhiiPiS0_iS0__param_0,
	.param .u32 _Z16edgeDetectKernelPhiiPiS0_iS0__param_1,
	.param .u32 _Z16edgeDetectKernelPhiiPiS0_iS0__param_2,
	.param .u64 .ptr .align 1 _Z16edgeDetectKernelPhiiPiS0_iS0__param_3,
	.param .u64 .ptr .align 1 _Z16edgeDetectKernelPhiiPiS0_iS0__param_4,
	.param .u32 _Z16edgeDetectKernelPhiiPiS0_iS0__param_5,
	.param .u64 .ptr .align 1 _Z16edgeDetectKernelPhiiPiS0_iS0__param_6
)
{
	.reg .pred 	%p<8>;
	.reg .b16 	%rs<10>;
	.reg .b32 	%r<57>;
	.reg .b32 	%f<49>;
	.reg .b64 	%rd<30>;

	ld.param.u32 	%r3, [_Z16edgeDetectKernelPhiiPiS0_iS0__param_1];
	ld.param.u32 	%r4, [_Z16edgeDetectKernelPhiiPiS0_iS0__param_2];
	ld.param.u64 	%rd2, [_Z16edgeDetectKernelPhiiPiS0_iS0__param_3];
	ld.param.u64 	%rd3, [_Z16edgeDetectKernelPhiiPiS0_iS0__param_4];
	ld.param.u64 	%rd4, [_Z16edgeDetectKernelPhiiPiS0_iS0__param_6];
	mov.u32 	%r5, %tid.x;
	mov.u32 	%r6, %ctaid.x;
	mov.u32 	%r7, %ntid.x;
	mad.lo.s32 	%r1, %r6, %r7, %r5;
	mov.u32 	%r8, %tid.y;
	mov.u32 	%r9, %ctaid.y;
	mov.u32 	%r10, %ntid.y;
	mad.lo.s32 	%r2, %r9, %r10, %r8;
	setp.ge.s32 	%p1, %r2, %r4;
	setp.ge.s32 	%p2, %r1, %r3;
	or.pred  	%p3, %p2, %p1;
	@%p3 bra 	$L__BB1_2;
	ld.param.u64 	%rd29, [_Z16edgeDetectKernelPhiiPiS0_iS0__param_0];
	cvta.to.global.u64 	%rd5, %rd4;
	cvta.to.global.u64 	%rd6, %rd29;
	cvta.to.global.u64 	%rd7, %rd2;
	cvta.to.global.u64 	%rd8, %rd3;
	mul.lo.s32 	%r11, %r3, %r2;
	add.s32 	%r12, %r11, %r1;
	add.s32 	%r13, %r4, -1;
	add.s32 	%r14, %r3, -1;
	max.s32 	%r15, %r1, 1;
	add.s32 	%r16, %r15, -1;
	setp.lt.s32 	%p4, %r3, 1;
	selp.b32 	%r17, %r14, %r16, %p4;
	max.u32 	%r18, %r2, 1;
	add.s32 	%r19, %r18, -1;
	mul.lo.s32 	%r20, %r19, %r3;
	add.s32 	%r21, %r17, %r20;
	cvt.s64.s32 	%rd9, %r21;
	add.s64 	%rd10, %rd6, %rd9;
	ld.global.u8 	%rs1, [%rd10];
	cvt.rn.f32.u16 	%f1, %rs1;
	ld.global.u32 	%r22, [%rd7];
	cvt.rn.f32.s32 	%f2, %r22;
	fma.rn.f32 	%f3, %f1, %f2, 0f00000000;
	ld.global.u32 	%r23, [%rd8];
	cvt.rn.f32.s32 	%f4, %r23;
	fma.rn.f32 	%f5, %f1, %f4, 0f00000000;
	max.s32 	%r24, %r1, 0;
	setp.gt.s32 	%p5, %r3, 0;
	selp.b32 	%r25, %r24, %r14, %p5;
	add.s32 	%r26, %r25, %r20;
	cvt.s64.s32 	%rd11, %r26;
	add.s64 	%rd12, %rd6, %rd11;
	ld.global.u8 	%rs2, [%rd12];
	cvt.rn.f32.u16 	%f6, %rs2;
	ld.global.u32 	%r27, [%rd7+4];
	cvt.rn.f32.s32 	%f7, %r27;
	fma.rn.f32 	%f8, %f6, %f7, %f3;
	ld.global.u32 	%r28, [%rd8+4];
	cvt.rn.f32.s32 	%f9, %r28;
	fma.rn.f32 	%f10, %f6, %f9, %f5;
	max.s32 	%r29, %r1, -1;
	add.s32 	%r30, %r29, 1;
	setp.lt.s32 	%p6, %r30, %r3;
	selp.b32 	%r31, %r30, %r14, %p6;
	add.s32 	%r32, %r31, %r20;
	cvt.s64.s32 	%rd13, %r32;
	add.s64 	%rd14, %rd6, %rd13;
	ld.global.u8 	%rs3, [%rd14];
	cvt.rn.f32.u16 	%f11, %rs3;
	ld.global.u32 	%r33, [%rd7+8];
	cvt.rn.f32.s32 	%f12, %r33;
	fma.rn.f32 	%f13, %f11, %f12, %f8;
	ld.global.u32 	%r34, [%rd8+8];
	cvt.rn.f32.s32 	%f14, %r34;
	fma.rn.f32 	%f15, %f11, %f14, %f10;
	add.s32 	%r35, %r17, %r11;
	cvt.s64.s32 	%rd15, %r35;
	add.s64 	%rd16, %rd6, %rd15;
	ld.global.u8 	%rs4, [%rd16];
	cvt.rn.f32.u16 	%f16, %rs4;
	ld.global.u32 	%r36, [%rd7+12];
	cvt.rn.f32.s32 	%f17, %r36;
	fma.rn.f32 	%f18, %f16, %f17, %f13;
	ld.global.u32 	%r37, [%rd8+12];
	cvt.rn.f32.s32 	%f19, %r37;
	fma.rn.f32 	%f20, %f16, %f19, %f15;
	add.s32 	%r38, %r25, %r11;
	cvt.s64.s32 	%rd17, %r38;
	add.s64 	%rd18, %rd6, %rd17;
	ld.global.u8 	%rs5, [%rd18];
	cvt.rn.f32.u16 	%f21, %rs5;
	ld.global.u32 	%r39, [%rd7+16];
	cvt.rn.f32.s32 	%f22, %r39;
	fma.rn.f32 	%f23, %f21, %f22, %f18;
	ld.global.u32 	%r40, [%rd8+16];
	cvt.rn.f32.s32 	%f24, %r40;
	fma.rn.f32 	%f25, %f21, %f24, %f20;
	add.s32 	%r41, %r31, %r11;
	cvt.s64.s32 	%rd19, %r41;
	add.s64 	%rd20, %rd6, %rd19;
	ld.global.u8 	%rs6, [%rd20];
	cvt.rn.f32.u16 	%f26, %rs6;
	ld.global.u32 	%r42, [%rd7+20];
	cvt.rn.f32.s32 	%f27, %r42;
	fma.rn.f32 	%f28, %f26, %f27, %f23;
	ld.global.u32 	%r43, [%rd8+20];
	cvt.rn.f32.s32 	%f29, %r43;
	fma.rn.f32 	%f30, %f26, %f29, %f25;
	add.s32 	%r44, %r2, 1;
	setp.lt.u32 	%p7, %r44, %r4;
	selp.b32 	%r45, %r44, %r13, %p7;
	mul.lo.s32 	%r46, %r45, %r3;
	add.s32 	%r47, %r17, %r46;
	cvt.s64.s32 	%rd21, %r47;
	add.s64 	%rd22, %rd6, %rd21;
	ld.global.u8 	%rs7, [%rd22];
	cvt.rn.f32.u16 	%f31, %rs7;
	ld.global.u32 	%r48, [%rd7+24];
	cvt.rn.f32.s32 	%f32, %r48;
	fma.rn.f32 	%f33, %f31, %f32, %f28;
	ld.global.u32 	%r49, [%rd8+24];
	cvt.rn.f32.s32 	%f34, %r49;
	fma.rn.f32 	%f35, %f31, %f34, %f30;
	add.s32 	%r50, %r25, %r46;
	cvt.s64.s32 	%rd23, %r50;
	add.s64 	%rd24, %rd6, %rd23;
	ld.global.u8 	%rs8, [%rd24];
	cvt.rn.f32.u16 	%f36, %rs8;
	ld.global.u32 	%r51, [%rd7+28];
	cvt.rn.f32.s32 	%f37, %r51;
	fma.rn.f32 	%f38, %f36, %f37, %f33;
	ld.global.u32 	%r52, [%rd8+28];
	cvt.rn.f32.s32 	%f39, %r52;
	fma.rn.f32 	%f40, %f36, %f39, %f35;
	add.s32 	%r53, %r31, %r46;
	cvt.s64.s32 	%rd25, %r53;
	add.s64 	%rd26, %rd6, %rd25;
	ld.global.u8 	%rs9, [%rd26];
	cvt.rn.f32.u16 	%f41, %rs9;
	ld.global.u32 	%r54, [%rd7+32];
	cvt.rn.f32.s32 	%f42, %r54;
	fma.rn.f32 	%f43, %f41, %f42, %f38;
	ld.global.u32 	%r55, [%rd8+32];
	cvt.rn.f32.s32 	%f44, %r55;
	fma.rn.f32 	%f45, %f41, %f44, %f40;
	abs.f32 	%f46, %f43;
	abs.f32 	%f47, %f45;
	add.f32 	%f48, %f46, %f47;
	cvt.rzi.s32.f32 	%r56, %f48;
	mul.wide.s32 	%rd27, %r12, 4;
	add.s64 	%rd28, %rd5, %rd27;
	st.global.u32 	[%rd28], %r56;
$L__BB1_2:
	ret;

}
	// .globl	_Z19calSeamEnergyKernelPiiiS_
.visible .entry _Z19calSeamEnergyKernelPiiiS_(
	.param .u64 .ptr .align 1 _Z19calSeamEnergyKernelPiiiS__param_0,
	.param .u32 _Z19calSeamEnergyKernelPiiiS__param_1,
	.param .u32 _Z19calSeamEnergyKernelPiiiS__param_2,
	.param .u64 .ptr .align 1 _Z19calSeamEnergyKernelPiiiS__param_3
)
{
	.reg .pred 	%p<28>;
	.reg .b32 	%r<134>;
	.reg .b64 	%rd<54>;

	ld.param.u64 	%rd8, [_Z19calSeamEnergyKernelPiiiS__param_0];
	ld.param.u32 	%r52, [_Z19calSeamEnergyKernelPiiiS__param_1];
	ld.param.u32 	%r120, [_Z19calSeamEnergyKernelPiiiS__param_2];
	ld.param.u64 	%rd9, [_Z19calSeamEnergyKernelPiiiS__param_3];
	cvta.to.global.u64 	%rd1, %rd9;
	cvta.to.global.u64 	%rd2, %rd8;
	mov.u32 	%r54, %tid.x;
	mov.u32 	%r55, %tid.y;
	mov.u32 	%r56, %ntid.x;
	mad.lo.s32 	%r57, %r55, %r56, %r54;
	mov.u32 	%r58, %nctaid.x;
	mov.u32 	%r59, %ctaid.x;
	mad.lo.s32 	%r1, %r58, %r59, %r57;
	setp.ge.s32 	%p1, %r1, %r52;
	setp.lt.s32 	%p2, %r120, 2;
	or.pred  	%p3, %p1, %p2;
	@%p3 bra 	$L__BB2_28;
	add.s32 	%r2, %r120, -2;
	add.s32 	%r3, %r52, -1;
	and.b32  	%r60, %r120, 3;
	setp.eq.s32 	%p4, %r60, 1;
	mov.u32 	%r125, %r2;
	@%p4 bra 	$L__BB2_9;
	mad.lo.s32 	%r119, %r52, %r2, %r1;
	add.s32 	%r61, %r120, -1;
	mul.lo.s32 	%r62, %r52, %r61;
	add.s32 	%r118, %r62, 1;
	add.s32 	%r117, %r1, %r62;
	and.b32  	%r63, %r61, 3;
	neg.s32 	%r116, %r63;
	cvt.s64.s32 	%rd11, %r1;
	mov.u32 	%r121, %r2;
$L__BB2_3:
	.pragma "nounroll";
	setp.lt.s32 	%p5, %r1, 1;
	mad.lo.s32 	%r64, %r52, %r121, %r52;
	add.s32 	%r65, %r118, -1;
	add.s32 	%r123, %r64, %r1;
	cvt.s64.s32 	%rd10, %r65;
	add.s64 	%rd12, %rd11, %rd10;
	shl.b64 	%rd13, %rd12, 2;
	add.s64 	%rd3, %rd2, %rd13;
	@%p5 bra 	$L__BB2_5;
	ld.global.u32 	%r66, [%rd3+-4];
	mul.wide.s32 	%rd14, %r117, 4;
	add.s64 	%rd15, %rd2, %rd14;
	ld.global.u32 	%r67, [%rd15];
	setp.lt.s32 	%p6, %r66, %r67;
	selp.s32 	%r68, -1, 0, %p6;
	add.s32 	%r69, %r1, %r118;
	add.s32 	%r70, %r69, %r68;
	add.s32 	%r123, %r70, -1;
$L__BB2_5:
	setp.ge.s32 	%p7, %r1, %r3;
	@%p7 bra 	$L__BB2_7;
	add.s32 	%r71, %r117, 1;
	ld.global.u32 	%r72, [%rd3+4];
	mul.wide.s32 	%rd16, %r123, 4;
	add.s64 	%rd17, %rd2, %rd16;
	ld.global.u32 	%r73, [%rd17];
	setp.lt.s32 	%p8, %r72, %r73;
	selp.b32 	%r123, %r71, %r123, %p8;
$L__BB2_7:
	mul.wide.s32 	%rd18, %r123, 4;
	add.s64 	%rd19, %rd2, %rd18;
	ld.global.u32 	%r74, [%rd19];
	mul.wide.s32 	%rd20, %r119, 4;
	add.s64 	%rd21, %rd2, %rd20;
	ld.global.u32 	%r75, [%rd21];
	add.s32 	%r76, %r75, %r74;
	st.global.u32 	[%rd21], %r76;
	add.s64 	%rd22, %rd1, %rd20;
	st.global.u32 	[%rd22], %r123;
	bar.sync 	0;
	add.s32 	%r121, %r121, -1;
	add.s32 	%r120, %r120, -1;
	sub.s32 	%r119, %r119, %r52;
	sub.s32 	%r118, %r118, %r52;
	sub.s32 	%r117, %r117, %r52;
	add.s32 	%r116, %r116, 1;
	setp.ne.s32 	%p9, %r116, 0;
	@%p9 bra 	$L__BB2_3;
	add.s32 	%r125, %r120, -2;
$L__BB2_9:
	setp.lt.u32 	%p10, %r2, 3;
	@%p10 bra 	$L__BB2_28;
	cvt.s64.s32 	%rd24, %r1;
$L__BB2_11:
	setp.lt.s32 	%p11, %r1, 1;
	mad.lo.s32 	%r77, %r52, %r125, %r52;
	add.s32 	%r28, %r77, %r1;
	cvt.s64.s32 	%rd23, %r77;
	add.s64 	%rd25, %rd24, %rd23;
	shl.b64 	%rd26, %rd25, 2;
	add.s64 	%rd4, %rd2, %rd26;
	mov.u32 	%r127, %r28;
	@%p11 bra 	$L__BB2_13;
	ld.global.u32 	%r78, [%rd4+-4];
	mul.wide.s32 	%rd27, %r28, 4;
	add.s64 	%rd28, %rd2, %rd27;
	ld.global.u32 	%r79, [%rd28];
	setp.lt.s32 	%p12, %r78, %r79;
	selp.s32 	%r80, -1, 0, %p12;
	add.s32 	%r127, %r28, %r80;
$L__BB2_13:
	setp.ge.s32 	%p13, %r1, %r3;
	@%p13 bra 	$L__BB2_15;
	add.s32 	%r81, %r28, 1;
	ld.global.u32 	%r82, [%rd4+4];
	mul.wide.s32 	%rd29, %r127, 4;
	add.s64 	%rd30, %rd2, %rd29;
	ld.global.u32 	%r83, [%rd30];
	setp.lt.s32 	%p14, %r82, %r83;
	selp.b32 	%r127, %r81, %r127, %p14;
$L__BB2_15:
	setp.lt.s32 	%p15, %r1, 1;
	mul.wide.s32 	%rd31, %r127, 4;
	add.s64 	%rd32, %rd2, %rd31;
	ld.global.u32 	%r84, [%rd32];
	mul.lo.s32 	%r33, %r125, %r52;
	add.s32 	%r34, %r33, %r1;
	mul.wide.s32 	%rd33, %r34, 4;
	add.s64 	%rd5, %rd2, %rd33;
	ld.global.u32 	%r85, [%rd5];
	add.s32 	%r86, %r85, %r84;
	st.global.u32 	[%rd5], %r86;
	add.s64 	%rd34, %rd1, %rd33;
	st.global.u32 	[%rd34], %r127;
	bar.sync 	0;
	mov.u32 	%r129, %r34;
	@%p15 bra 	$L__BB2_17;
	ld.global.u32 	%r87, [%rd5+-4];
	ld.global.u32 	%r88, [%rd5];
	setp.lt.s32 	%p16, %r87, %r88;
	selp.s32 	%r89, -1, 0, %p16;
	add.s32 	%r129, %r34, %r89;
$L__BB2_17:
	setp.ge.s32 	%p17, %r1, %r3;
	@%p17 bra 	$L__BB2_19;
	add.s32 	%r90, %r34, 1;
	ld.global.u32 	%r91, [%rd5+4];
	mul.wide.s32 	%rd35, %r129, 4;
	add.s64 	%rd36, %rd2, %rd35;
	ld.global.u32 	%r92, [%rd36];
	setp.lt.s32 	%p18, %r91, %r92;
	selp.b32 	%r129, %r90, %r129, %p18;
$L__BB2_19:
	setp.lt.s32 	%p19, %r1, 1;
	mul.wide.s32 	%rd37, %r129, 4;
	add.s64 	%rd38, %rd2, %rd37;
	ld.global.u32 	%r93, [%rd38];
	sub.s32 	%r39, %r33, %r52;
	add.s32 	%r40, %r39, %r1;
	mul.wide.s32 	%rd39, %r40, 4;
	add.s64 	%rd6, %rd2, %rd39;
	ld.global.u32 	%r94, [%rd6];
	add.s32 	%r95, %r94, %r93;
	st.global.u32 	[%rd6], %r95;
	add.s64 	%rd40, %rd1, %rd39;
	st.global.u32 	[%rd40], %r129;
	bar.sync 	0;
	mov.u32 	%r131, %r40;
	@%p19 bra 	$L__BB2_21;
	ld.global.u32 	%r96, [%rd6+-4];
	ld.global.u32 	%r97, [%rd6];
	setp.lt.s32 	%p20, %r96, %r97;
	selp.s32 	%r98, -1, 0, %p20;
	add.s32 	%r131, %r40, %r98;
$L__BB2_21:
	setp.ge.s32 	%p21, %r1, %r3;
	@%p21 bra 	$L__BB2_23;
	add.s32 	%r99, %r40, 1;
	ld.global.u32 	%r100, [%rd6+4];
	mul.wide.s32 	%rd41, %r131, 4;
	add.s64 	%rd42, %rd2, %rd41;
	ld.global.u32 	%r101, [%rd42];
	setp.lt.s32 	%p22, %r100, %r101;
	selp.b32 	%r131, %r99, %r131, %p22;
$L__BB2_23:
	setp.lt.s32 	%p23, %r1, 1;
	mul.wide.s32 	%rd43, %r131, 4;
	add.s64 	%rd44, %rd2, %rd43;
	ld.global.u32 	%r102, [%rd44];
	sub.s32 	%r45, %r39, %r52;
	add.s32 	%r46, %r45, %r1;
	mul.wide.s32 	%rd45, %r46, 4;
	add.s64 	%rd7, %rd2, %rd45;
	ld.global.u32 	%r103, [%rd7];
	add.s32 	%r104, %r103, %r102;
	st.global.u32 	[%rd7], %r104;
	add.s64 	%rd46, %rd1, %rd45;
	st.global.u32 	[%rd46], %r131;
	bar.sync 	0;
	mov.u32 	%r133, %r46;
	@%p23 bra 	$L__BB2_25;
	ld.global.u32 	%r105, [%rd7+-4];
	ld.global.u32 	%r106, [%rd7];
	setp.lt.s32 	%p24, %r105, %r106;
	selp.s32 	%r107, -1, 0, %p24;
	add.s32 	%r133, %r46, %r107;
$L__BB2_25:
	setp.ge.s32 	%p25, %r1, %r3;
	@%p25 bra 	$L__BB2_27;
	add.s32 	%r108, %r46, 1;
	ld.global.u32 	%r109, [%rd7+4];
	mul.wide.s32 	%rd47, %r133, 4;
	add.s64 	%rd48, %rd2, %rd47;
	ld.global.u32 	%r110, [%rd48];
	setp.lt.s32 	%p26, %r109, %r110;
	selp.b32 	%r133, %r108, %r133, %p26;
$L__BB2_27:
	mul.wide.s32 	%rd49, %r133, 4;
	add.s64 	%rd50, %rd2, %rd49;
	ld.global.u32 	%r111, [%rd50];
	sub.s32 	%r112, %r45, %r52;
	add.s32 	%r113, %r112, %r1;
	mul.wide.s32 	%rd51, %r113, 4;
	add.s64 	%rd52, %rd2, %rd51;
	ld.global.u32 	%r114, [%rd52];
	add.s32 	%r115, %r114, %r111;
	st.global.u32 	[%rd52], %r115;
	add.s64 	%rd53, %rd1, %rd51;
	st.global.u32 	[%rd53], %r133;
	bar.sync 	0;
	add.s32 	%r51, %r125, -4;
	setp.gt.s32 	%p27, %r125, 3;
	mov.u32 	%r125, %r51;
	@%p27 bra 	$L__BB2_11;
$L__BB2_28:
	ret;

}
	// .globl	_Z14findSeamKernelPiS_S_ii
.visible .entry _Z14findSeamKernelPiS_S_ii(
	.param .u64 .ptr .align 1 _Z14findSeamKernelPiS_S_ii_param_0,
	.param .u64 .ptr .align 1 _Z14findSeamKernelPiS_S_ii_param_1,
	.param .u64 .ptr .align 1 _Z14findSeamKernelPiS_S_ii_param_2,
	.param .u32 _Z14findSeamKernelPiS_S_ii_param_3,
	.param .u32 _Z14findSeamKernelPiS_S_ii_param_4
)
{
	.reg .pred 	%p<5>;
	.reg .b32 	%r<15>;
	.reg .b64 	%rd<14>;

	ld.param.u64 	%rd2, [_Z14findSeamKernelPiS_S_ii_param_0];
	ld.param.u64 	%rd4, [_Z14findSeamKernelPiS_S_ii_param_1];
	ld.param.u64 	%rd3, [_Z14findSeamKernelPiS_S_ii_param_2];
	ld.param.u32 	%r3, [_Z14findSeamKernelPiS_S_ii_param_3];
	ld.param.u32 	%r2, [_Z14findSeamKernelPiS_S_ii_param_4];
	cvta.to.global.u64 	%rd1, %rd4;
	mov.u32 	%r4, %tid.x;
	mov.u32 	%r5, %tid.y;
	mov.u32 	%r6, %ntid.x;
	mad.lo.s32 	%r7, %r5, %r6, %r4;
	mov.u32 	%r8, %nctaid.x;
	mov.u32 	%r9, %ctaid.x;
	mad.lo.s32 	%r1, %r8, %r9, %r7;
	setp.ge.s32 	%p1, %r1, %r3;
	@%p1 bra 	$L__BB3_3;
	cvta.to.global.u64 	%rd5, %rd2;
	mul.wide.s32 	%rd6, %r1, 4;
	add.s64 	%rd7, %rd5, %rd6;
	ld.global.u32 	%r10, [%rd7];
	ld.volatile.global.u32 	%r11, [d_min];
	mul.wide.s32 	%rd8, %r11, 4;
	add.s64 	%rd9, %rd5, %rd8;
	ld.global.u32 	%r12, [%rd9];
	setp.ge.s32 	%p2, %r10, %r12;
	@%p2 bra 	$L__BB3_3;
	st.volatile.global.u32 	[d_min], %r1;
$L__BB3_3:
	bar.sync 	0;
	setp.ge.s32 	%p3, %r1, %r2;
	@%p3 bra 	$L__BB3_7;
	setp.ne.s32 	%p4, %r1, 0;
	@%p4 bra 	$L__BB3_6;
	ld.volatile.global.u32 	%r14, [d_min];
	st.global.u32 	[%rd1], %r14;
	bra.uni 	$L__BB3_7;
$L__BB3_6:
	cvta.to.global.u64 	%rd10, %rd3;
	mul.wide.s32 	%rd11, %r1, 4;
	add.s64 	%rd12, %rd10, %rd11;
	ld.global.u32 	%r13, [%rd12+-4];
	add.s64 	%rd13, %rd1, %rd11;
	st.global.u32 	[%rd13], %r13;
$L__BB3_7:
	ret;

}
	// .globl	_Z16removeSeamKernelPhiiPiS_
.visible .entry _Z16removeSeamKernelPhiiPiS_(
	.param .u64 .ptr .align 1 _Z16removeSeamKernelPhiiPiS__param_0,
	.param .u32 _Z16removeSeamKernelPhiiPiS__param_1,
	.param .u32 _Z16removeSeamKernelPhiiPiS__param_2,
	.param .u64 .ptr .align 1 _Z16removeSeamKernelPhiiPiS__param_3,
	.param .u64 .ptr .align 1 _Z16removeSeamKernelPhiiPiS__param_4
)
{
	.reg .pred 	%p<9>;
	.reg .b16 	%rs<4>;
	.reg .b32 	%r<37>;
	.reg .b64 	%rd<15>;

	ld.param.u64 	%rd6, [_Z16removeSeamKernelPhiiPiS__param_0];
	ld.param.u32 	%r15, [_Z16removeSeamKernelPhiiPiS__param_1];
	ld.param.u32 	%r17, [_Z16removeSeamKernelPhiiPiS__param_2];
	ld.param.u64 	%rd7, [_Z16removeSeamKernelPhiiPiS__param_3];
	ld.param.u64 	%rd8, [_Z16removeSeamKernelPhiiPiS__param_4];
	mov.u32 	%r18, %tid.x;
	mov.u32 	%r19, %ntid.x;
	mov.u32 	%r20, %ctaid.x;
	mad.lo.s32 	%r1, %r19, %r20, %r18;
	mov.u32 	%r21, %tid.y;
	mov.u32 	%r22, %ntid.y;
	mov.u32 	%r23, %ctaid.y;
	mad.lo.s32 	%r24, %r22, %r23, %r21;
	setp.ge.s32 	%p1, %r1, %r15;
	setp.ge.s32 	%p2, %r24, %r17;
	or.pred  	%p3, %p1, %p2;
	@%p3 bra 	$L__BB4_8;
	mad.lo.s32 	%r3, %r15, %r24, %r1;
	setp.lt.u32 	%p4, %r17, 2;
	@%p4 bra 	$L__BB4_8;
	mad.lo.s32 	%r26, %r17, %r15, -1;
	mul.lo.s32 	%r33, %r3, 3;
	cvt.s64.s32 	%rd9, %r33;
	cvta.to.global.u64 	%rd10, %rd8;
	add.s64 	%rd1, %rd10, %rd9;
	max.s32 	%r27, %r3, %r26;
	sub.s32 	%r35, %r27, %r3;
	neg.s32 	%r36, %r17;
	cvta.to.global.u64 	%rd11, %rd7;
	add.s64 	%rd14, %rd11, 4;
	cvta.to.global.u64 	%rd3, %rd6;
	mov.b32 	%r34, -1;
$L__BB4_3:
	setp.eq.s32 	%p5, %r35, 0;
	@%p5 bra 	$L__BB4_8;
	ld.global.u32 	%r28, [%rd14+-4];
	add.s32 	%r29, %r34, %r28;
	add.s32 	%r30, %r29, 1;
	setp.lt.s32 	%p6, %r3, %r30;
	@%p6 bra 	$L__BB4_7;
	ld.global.u32 	%r31, [%rd14];
	add.s32 	%r32, %r34, %r31;
	setp.ge.s32 	%p7, %r3, %r32;
	@%p7 bra 	$L__BB4_7;
	cvt.s64.s32 	%rd12, %r33;
	add.s64 	%rd13, %rd3, %rd12;
	ld.global.u8 	%rs1, [%rd13+3];
	st.global.u8 	[%rd1], %rs1;
	ld.global.u8 	%rs2, [%rd13+4];
	st.global.u8 	[%rd1+1], %rs2;
	ld.global.u8 	%rs3, [%rd13+5];
	st.global.u8 	[%rd1+2], %rs3;
$L__BB4_7:
	add.s32 	%r36, %r36, 1;
	add.s32 	%r35, %r35, -1;
	add.s32 	%r34, %r34, -1;
	add.s64 	%rd14, %rd14, 4;
	add.s32 	%r33, %r33, 3;
	setp.ne.s32 	%p8, %r36, -1;
	@%p8 bra 	$L__BB4_3;
$L__BB4_8:
	ret;

}


// ===== COMPILED SASS (sm_100) =====

	.target	sm_100

	.elftype	@"ET_EXEC"


//--------------------- .note.nv.tkinfo           --------------------------
	.section	.note.nv.tkinfo,"",@"SHT_NOTE"
	.sectionflags	@"SHF_NOTE_NV_TKINFO"
	.tkinfo
        /*0018*/ 	.word	0x00000002
        /*0030*/ 	.string	""
        /*0030*/ 	.string	"ptxas"
        /*0030*/ 	.string	"Cuda compilation tools, release 13.0, V13.0.88"
        /*0030*/ 	.string	"Build cuda_13.0.r13.0/compiler.36424714_0"
        /*0030*/ 	.string	"-arch sm_100 -m 64 "



//--------------------- .note.nv.cuinfo           --------------------------
	.section	.note.nv.cuinfo,"",@"SHT_NOTE"
	.sectionflags	@"SHF_NOTE_NV_CUINFO"
        /*0018*/ 	.short	0x0002
        /*001a*/ 	.short	0x0064
        /*001c*/ 	.short	0x0082
	.zero		2


//--------------------- .nv.info                  --------------------------
	.section	.nv.info,"",@"SHT_CUDA_INFO"
	.align	4


	//----- nvinfo : EIATTR_REGCOUNT
	.align		4
        /*0000*/ 	.byte	0x04, 0x2f
        /*0002*/ 	.short	(.L_2 - .L_1)
	.align		4
.L_1:
        /*0004*/ 	.word	index@(_Z21convertRgb2GrayKernelPhiiS_)
        /*0008*/ 	.word	0x0000000a


	//----- nvinfo : EIATTR_FRAME_SIZE
	.align		4
.L_2:
        /*000c*/ 	.byte	0x04, 0x11
        /*000e*/ 	.short	(.L_4 - .L_3)
	.align		4
.L_3:
        /*0010*/ 	.word	index@(_Z21convertRgb2GrayKernelPhiiS_)
        /*0014*/ 	.word	0x00000000


	//----- nvinfo : EIATTR_REGCOUNT
	.align		4
.L_4:
        /*0018*/ 	.byte	0x04, 0x2f
        /*001a*/ 	.short	(.L_6 - .L_5)
	.align		4
.L_5:
        /*001c*/ 	.word	index@(_Z16edgeDetectKernelPhiiPiS0_iS0_)
        /*0020*/ 	.word	0x00000020


	//----- nvinfo : EIATTR_FRAME_SIZE
	.align		4
.L_6:
        /*0024*/ 	.byte	0x04, 0x11
        /*0026*/ 	.short	(.L_8 - .L_7)
	.align		4
.L_7:
        /*0028*/ 	.word	index@(_Z16edgeDetectKernelPhiiPiS0_iS0_)
        /*002c*/ 	.word	0x00000000


	//----- nvinfo : EIATTR_REGCOUNT
	.align		4
.L_8:
        /*0030*/ 	.byte	0x04, 0x2f
        /*0032*/ 	.short	(.L_10 - .L_9)
	.align		4
.L_9:
        /*0034*/ 	.word	index@(_Z19calSeamEnergyKernelPiiiS_)
        /*0038*/ 	.word	0x00000020


	//----- nvinfo : EIATTR_FRAME_SIZE
	.align		4
.L_10:
        /*003c*/ 	.byte	0x04, 0x11
        /*003e*/ 	.short	(.L_12 - .L_11)
	.align		4
.L_11:
        /*0040*/ 	.word	index@(_Z19calSeamEnergyKernelPiiiS_)
        /*0044*/ 	.word	0x00000000


	//----- nvinfo : EIATTR_REGCOUNT
	.align		4
.L_12:
        /*0048*/ 	.byte	0x04, 0x2f
        /*004a*/ 	.short	(.L_14 - .L_13)
	.align		4
.L_13:
        /*004c*/ 	.word	index@(_Z14findSeamKernelPiS_S_ii)
        /*0050*/ 	.word	0x0000000e


	//----- nvinfo : EIATTR_FRAME_SIZE
	.align		4
.L_14:
        /*0054*/ 	.byte	0x04, 0x11
        /*0056*/ 	.short	(.L_16 - .L_15)
	.align		4
.L_15:
        /*0058*/ 	.word	index@(_Z14findSeamKernelPiS_S_ii)
        /*005c*/ 	.word	0x00000000


	//----- nvinfo : EIATTR_REGCOUNT
	.align		4
.L_16:
        /*0060*/ 	.byte	0x04, 0x2f
        /*0062*/ 	.short	(.L_18 - .L_17)
	.align		4
.L_17:
        /*0064*/ 	.word	index@(_Z16removeSeamKernelPhiiPiS_)
        /*0068*/ 	.word	0x00000012


	//----- nvinfo : EIATTR_FRAME_SIZE
	.align		4
.L_18:
        /*006c*/ 	.byte	0x04, 0x11
        /*006e*/ 	.short	(.L_20 - .L_19)
	.align		4
.L_19:
        /*0070*/ 	.word	index@(_Z16removeSeamKernelPhiiPiS_)
        /*0074*/ 	.word	0x00000000


	//----- nvinfo : EIATTR_MIN_STACK_SIZE
	.align		4
.L_20:
        /*0078*/ 	.byte	0x04, 0x12
        /*007a*/ 	.short	(.L_22 - .L_21)
	.align		4
.L_21:
        /*007c*/ 	.word	index@(_Z16removeSeamKernelPhiiPiS_)
        /*0080*/ 	.word	0x00000000


	//----- nvinfo : EIATTR_MIN_STACK_SIZE
	.align		4
.L_22:
        /*0084*/ 	.byte	0x04, 0x12
        /*0086*/ 	.short	(.L_24 - .L_23)
	.align		4
.L_23:
        /*0088*/ 	.word	index@(_Z14findSeamKernelPiS_S_ii)
        /*008c*/ 	.word	0x00000000


	//----- nvinfo : EIATTR_MIN_STACK_SIZE
	.align		4
.L_24:
        /*0090*/ 	.byte	0x04, 0x12
        /*0092*/ 	.short	(.L_26 - .L_25)
	.align		4
.L_25:
        /*0094*/ 	.word	index@(_Z19calSeamEnergyKernelPiiiS_)
        /*0098*/ 	.word	0x00000000


	//----- nvinfo : EIATTR_MIN_STACK_SIZE
	.align		4
.L_26:
        /*009c*/ 	.byte	0x04, 0x12
        /*009e*/ 	.short	(.L_28 - .L_27)
	.align		4
.L_27:
        /*00a0*/ 	.word	index@(_Z16edgeDetectKernelPhiiPiS0_iS0_)
        /*00a4*/ 	.word	0x00000000


	//----- nvinfo : EIATTR_MIN_STACK_SIZE
	.align		4
.L_28:
        /*00a8*/ 	.byte	0x04, 0x12
        /*00aa*/ 	.short	(.L_30 - .L_29)
	.align		4
.L_29:
        /*00ac*/ 	.word	index@(_Z21convertRgb2GrayKernelPhiiS_)
        /*00b0*/ 	.word	0x00000000
.L_30:


//--------------------- .nv.compat                --------------------------
	.section	.nv.compat,"",@"SHT_CUDA_COMPAT_INFO"
	.align	4
        /*0000*/ 	.byte	0x02, 0x09, 0x00, 0x00, 0x02, 0x02, 0x01, 0x00, 0x02, 0x05, 0x05, 0x00, 0x03, 0x07, 0x01, 0x01
        /*0010*/ 	.byte	0x02, 0x03, 0x00, 0x00, 0x02, 0x06, 0x01, 0x00, 0x04, 0x0b, 0x08, 0x00, 0x09, 0x00, 0x00, 0x00
        /*0020*/ 	.byte	0x00, 0x00, 0x00, 0x00


//--------------------- .nv.info._Z16removeSeamKernelPhiiPiS_ --------------------------
	.section	.nv.info._Z16removeSeamKernelPhiiPiS_,"",@"SHT_CUDA_INFO"
	.sectionflags	@""
	.align	4


	//----- nvinfo : EIATTR_CUDA_API_VERSION
	.align		4
        /*0000*/ 	.byte	0x04, 0x37
        /*0002*/ 	.short	(.L_32 - .L_31)
.L_31:
        /*0004*/ 	.word	0x00000082


	//----- nvinfo : EIATTR_KPARAM_INFO
	.align		4
.L_32:
        /*0008*/ 	.byte	0x04, 0x17
        /*000a*/ 	.short	(.L_34 - .L_33)
.L_33:
        /*000c*/ 	.word	0x00000000
        /*0010*/ 	.short	0x0004
        /*0012*/ 	.short	0x0018
        /*0014*/ 	.byte	0x00, 0xf5, 0x21, 0x00


	//----- nvinfo : EIATTR_KPARAM_INFO
	.align		4
.L_34:
        /*0018*/ 	.byte	0x04, 0x17
        /*001a*/ 	.short	(.L_36 - .L_35)
.L_35:
        /*001c*/ 	.word	0x00000000
        /*0020*/ 	.short	0x0003
        /*0022*/ 	.short	0x0010
        /*0024*/ 	.byte	0x00, 0xf5, 0x21, 0x00


	//----- nvinfo : EIATTR_KPARAM_INFO
	.align		4
.L_36:
        /*0028*/ 	.byte	0x04, 0x17
        /*002a*/ 	.short	(.L_38 - .L_37)
.L_37:
        /*002c*/ 	.word	0x00000000
        /*0030*/ 	.short	0x0002
        /*0032*/ 	.short	0x000c
        /*0034*/ 	.byte	0x00, 0xf0, 0x11, 0x00


	//----- nvinfo : EIATTR_KPARAM_INFO
	.align		4
.L_38:
        /*0038*/ 	.byte	0x04, 0x17
        /*003a*/ 	.short	(.L_40 - .L_39)
.L_39:
        /*003c*/ 	.word	0x00000000
        /*0040*/ 	.short	0x0001
        /*0042*/ 	.short	0x0008
        /*0044*/ 	.byte	0x00, 0xf0, 0x11, 0x00


	//----- nvinfo : EIATTR_KPARAM_INFO
	.align		4
.L_40:
        /*0048*/ 	.byte	0x04, 0x17
        /*004a*/ 	.short	(.L_42 - .L_41)
.L_41:
        /*004c*/ 	.word	0x00000000
        /*0050*/ 	.short	0x0000
        /*0052*/ 	.short	0x0000
        /*0054*/ 	.byte	0x00, 0xf5, 0x21, 0x00


	//----- nvinfo : EIATTR_SPARSE_MMA_MASK
	.align		4
.L_42:
        /*0058*/ 	.byte	0x03, 0x50
        /*005a*/ 	.short	0x0000


	//----- nvinfo : EIATTR_MAXREG_COUNT
	.align		4
        /*005c*/ 	.byte	0x03, 0x1b
        /*005e*/ 	.short	0x00ff


	//----- nvinfo : EIATTR_MERCURY_ISA_VERSION
	.align		4
        /*0060*/ 	.byte	0x03, 0x5f
        /*0062*/ 	.short	0x0101


	//----- nvinfo : EIATTR_VRC_CTA_INIT_COUNT
	.align		4
        /*0064*/ 	.byte	0x02, 0x4a
	.zero		1
	.zero		1


	//----- nvinfo : EIATTR_EXIT_INSTR_OFFSETS
	.align		4
        /*0068*/ 	.byte	0x04, 0x1c
        /*006a*/ 	.short	(.L_44 - .L_43)


	//   ....[0]....
.L_43:
        /*006c*/ 	.word	0x000000c0


	//   ....[1]....
        /*0070*/ 	.word	0x000000e0


	//   ....[2]....
        /*0074*/ 	.word	0x00000200


	//   ....[3]....
        /*0078*/ 	.word	0x000003b0


	//----- nvinfo : EIATTR_CRS_STACK_SIZE
	.align		4
.L_44:
        /*007c*/ 	.byte	0x04, 0x1e
        /*007e*/ 	.short	(.L_46 - .L_45)
.L_45:
        /*0080*/ 	.word	0x00000000


	//----- nvinfo : EIATTR_CBANK_PARAM_SIZE
	.align		4
.L_46:
        /*0084*/ 	.byte	0x03, 0x19
        /*0086*/ 	.short	0x0020


	//----- nvinfo : EIATTR_PARAM_CBANK
	.align		4
        /*0088*/ 	.byte	0x04, 0x0a
        /*008a*/ 	.short	(.L_48 - .L_47)
	.align		4
.L_47:
        /*008c*/ 	.word	index@(.nv.constant0._Z16removeSeamKernelPhiiPiS_)
        /*0090*/ 	.short	0x0380
        /*0092*/ 	.short	0x0020


	//----- nvinfo : EIATTR_SW_WAR
	.align		4
.L_48:
        /*0094*/ 	.byte	0x04, 0x36
        /*0096*/ 	.short	(.L_50 - .L_49)
.L_49:
        /*0098*/ 	.word	0x00000008
.L_50:


//--------------------- .nv.info._Z14findSeamKernelPiS_S_ii --------------------------
	.section	.nv.info._Z14findSeamKernelPiS_S_ii,"",@"SHT_CUDA_INFO"
	.sectionflags	@""
	.align	4


	//----- nvinfo : EIATTR_CUDA_API_VERSION
	.align		4
        /*0000*/ 	.byte	0x04, 0x37
        /*0002*/ 	.short	(.L_52 - .L_51)
.L_51:
        /*0004*/ 	.word	0x00000082


	//----- nvinfo : EIATTR_KPARAM_INFO
	.align		4
.L_52:
        /*0008*/ 	.byte	0x04, 0x17
        /*000a*/ 	.short	(.L_54 - .L_53)
.L_53:
        /*000c*/ 	.word	0x00000000
        /*0010*/ 	.short	0x0004
        /*0012*/ 	.short	0x001c
        /*0014*/ 	.byte	0x00, 0xf0, 0x11, 0x00


	//----- nvinfo : EIATTR_KPARAM_INFO
	.align		4
.L_54:
        /*0018*/ 	.byte	0x04, 0x17
        /*001a*/ 	.short	(.L_56 - .L_55)
.L_55:
        /*001c*/ 	.word	0x00000000
        /*0020*/ 	.short	0x0003
        /*0022*/ 	.short	0x0018
        /*0024*/ 	.byte	0x00, 0xf0, 0x11, 0x00


	//----- nvinfo : EIATTR_KPARAM_INFO
	.align		4
.L_56:
        /*0028*/ 	.byte	0x04, 0x17
        /*002a*/ 	.short	(.L_58 - .L_57)
.L_57:
        /*002c*/ 	.word	0x00000000
        /*0030*/ 	.short	0x0002
        /*0032*/ 	.short	0x0010
        /*0034*/ 	.byte	0x00, 0xf5, 0x21, 0x00


	//----- nvinfo : EIATTR_KPARAM_INFO
	.align		4
.L_58:
        /*0038*/ 	.byte	0x04, 0x17
        /*003a*/ 	.short	(.L_60 - .L_59)
.L_59:
        /*003c*/ 	.word	0x00000000
        /*0040*/ 	.short	0x0001
        /*0042*/ 	.short	0x0008
        /*0044*/ 	.byte	0x00, 0xf5, 0x21, 0x00


	//----- nvinfo : EIATTR_KPARAM_INFO
	.align		4
.L_60:
        /*0048*/ 	.byte	0x04, 0x17
        /*004a*/ 	.short	(.L_62 - .L_61)
.L_61:
        /*004c*/ 	.word	0x00000000
        /*0050*/ 	.short	0x0000
        /*0052*/ 	.short	0x0000
        /*0054*/ 	.byte	0x00, 0xf5, 0x21, 0x00


	//----- nvinfo : EIATTR_SPARSE_MMA_MASK
	.align		4
.L_62:
        /*0058*/ 	.byte	0x03, 0x50
        /*005a*/ 	.short	0x0000


	//----- nvinfo : EIATTR_MAXREG_COUNT
	.align		4
        /*005c*/ 	.byte	0x03, 0x1b
        /*005e*/ 	.short	0x00ff


	//----- nvinfo : EIATTR_NUM_BARRIERS
	.align		4
        /*0060*/ 	.byte	0x02, 0x4c
        /*0062*/ 	.byte	0x01
	.zero		1


	//----- nvinfo : EIATTR_MERCURY_ISA_VERSION
	.align		4
        /*0064*/ 	.byte	0x03, 0x5f
        /*0066*/ 	.short	0x0101


	//----- nvinfo : EIATTR_VRC_CTA_INIT_COUNT
	.align		4
        /*0068*/ 	.byte	0x02, 0x4a
	.zero		1
	.zero		1


	//----- nvinfo : EIATTR_EXIT_INSTR_OFFSETS
	.align		4
        /*006c*/ 	.byte	0x04, 0x1c
        /*006e*/ 	.short	(.L_64 - .L_63)


	//   ....[0]....
.L_63:
        /*0070*/ 	.word	0x000001a0


	//   ....[1]....
        /*0074*/ 	.word	0x00000210


	//   ....[2]....
        /*0078*/ 	.word	0x00000280


	//----- nvinfo : EIATTR_CRS_STACK_SIZE
	.align		4
.L_64:
        /*007c*/ 	.byte	0x04, 0x1e
        /*007e*/ 	.short	(.L_66 - .L_65)
.L_65:
        /*0080*/ 	.word	0x00000000


	//----- nvinfo : EIATTR_CBANK_PARAM_SIZE
	.align		4
.L_66:
        /*0084*/ 	.byte	0x03, 0x19
        /*0086*/ 	.short	0x0020


	//----- nvinfo : EIATTR_PARAM_CBANK
	.align		4
        /*0088*/ 	.byte	0x04, 0x0a
        /*008a*/ 	.short	(.L_68 - .L_67)
	.align		4
.L_67:
        /*008c*/ 	.word	index@(.nv.constant0._Z14findSeamKernelPiS_S_ii)
        /*0090*/ 	.short	0x0380
        /*0092*/ 	.short	0x0020


	//----- nvinfo : EIATTR_SW_WAR
	.align		4
.L_68:
        /*0094*/ 	.byte	0x04, 0x36
        /*0096*/ 	.short	(.L_70 - .L_69)
.L_69:
        /*0098*/ 	.word	0x00000008
.L_70:


//--------------------- .nv.info._Z19calSeamEnergyKernelPiiiS_ --------------------------
	.section	.nv.info._Z19calSeamEnergyKernelPiiiS_,"",@"SHT_CUDA_INFO"
	.sectionflags	@""
	.align	4


	//----- nvinfo : EIATTR_CUDA_API_VERSION
	.align		4
        /*0000*/ 	.byte	0x04, 0x37
        /*0002*/ 	.short	(.L_72 - .L_71)
.L_71:
        /*0004*/ 	.word	0x00000082


	//----- nvinfo : EIATTR_KPARAM_INFO
	.align		4
.L_72:
        /*0008*/ 	.byte	0x04, 0x17
        /*000a*/ 	.short	(.L_74 - .L_73)
.L_73:
        /*000c*/ 	.word	0x00000000
        /*0010*/ 	.short	0x0003
        /*0012*/ 	.short	0x0010
        /*0014*/ 	.byte	0x00, 0xf5, 0x21, 0x00


	//----- nvinfo : EIATTR_KPARAM_INFO
	.align		4
.L_74:
        /*0018*/ 	.byte	0x04, 0x17
        /*001a*/ 	.short	(.L_76 - .L_75)
.L_75:
        /*001c*/ 	.word	0x00000000
        /*0020*/ 	.short	0x0002
        /*0022*/ 	.short	0x000c
        /*0024*/ 	.byte	0x00, 0xf0, 0x11, 0x00


	//----- nvinfo : EIATTR_KPARAM_INFO
	.align		4
.L_76:
        /*0028*/ 	.byte	0x04, 0x17
        /*002a*/ 	.short	(.L_78 - .L_77)
.L_77:
        /*002c*/ 	.word	0x00000000
        /*0030*/ 	.short	0x0001
        /*0032*/ 	.short	0x0008
        /*0034*/ 	.byte	0x00, 0xf0, 0x11, 0x00


	//----- nvinfo : EIATTR_KPARAM_INFO
	.align		4
.L_78:
        /*0038*/ 	.byte	0x04, 0x17
        /*003a*/ 	.short	(.L_80 - .L_79)
.L_79:
        /*003c*/ 	.word	0x00000000
        /*0040*/ 	.short	0x0000
        /*0042*/ 	.short	0x0000
        /*0044*/ 	.byte	0x00, 0xf5, 0x21, 0x00


	//----- nvinfo : EIATTR_SPARSE_MMA_MASK
	.align		4
.L_80:
        /*0048*/ 	.byte	0x03, 0x50
        /*004a*/ 	.short	0x0000


	//----- nvinfo : EIATTR_MAXREG_COUNT
	.align		4
        /*004c*/ 	.byte	0x03, 0x1b
        /*004e*/ 	.short	0x00ff


	//----- nvinfo : EIATTR_NUM_BARRIERS
	.align		4
        /*0050*/ 	.byte	0x02, 0x4c
        /*0052*/ 	.byte	0x01
	.zero		1


	//----- nvinfo : EIATTR_MERCURY_ISA_VERSION
	.align		4
        /*0054*/ 	.byte	0x03, 0x5f
        /*0056*/ 	.short	0x0101


	//----- nvinfo : EIATTR_VRC_CTA_INIT_COUNT
	.align		4
        /*0058*/ 	.byte	0x02, 0x4a
	.zero		1
	.zero		1


	//----- nvinfo : EIATTR_EXIT_INSTR_OFFSETS
	.align		4
        /*005c*/ 	.byte	0x04, 0x1c
        /*005e*/ 	.short	(.L_82 - .L_81)


	//   ....[0]....
.L_81:
        /*0060*/ 	.word	0x000000c0


	//   ....[1]....
        /*0064*/ 	.word	0x000004b0


	//   ....[2]....
        /*0068*/ 	.word	0x00000b90


	//----- nvinfo : EIATTR_CBANK_PARAM_SIZE
	.align		4
.L_82:
        /*006c*/ 	.byte	0x03, 0x19
        /*006e*/ 	.short	0x0018


	//----- nvinfo : EIATTR_PARAM_CBANK
	.align		4
        /*0070*/ 	.byte	0x04, 0x0a
        /*0072*/ 	.short	(.L_84 - .L_83)
	.align		4
.L_83:
        /*0074*/ 	.word	index@(.nv.constant0._Z19calSeamEnergyKernelPiiiS_)
        /*0078*/ 	.short	0x0380
        /*007a*/ 	.short	0x0018


	//----- nvinfo : EIATTR_SW_WAR
	.align		4
.L_84:
        /*007c*/ 	.byte	0x04, 0x36
        /*007e*/ 	.short	(.L_86 - .L_85)
.L_85:
        /*0080*/ 	.word	0x00000008
.L_86:


//--------------------- .nv.info._Z16edgeDetectKernelPhiiPiS0_iS0_ --------------------------
	.section	.nv.info._Z16edgeDetectKernelPhiiPiS0_iS0_,"",@"SHT_CUDA_INFO"
	.sectionflags	@""
	.align	4


	//----- nvinfo : EIATTR_CUDA_API_VERSION
	.align		4
        /*0000*/ 	.byte	0x04, 0x37
        /*0002*/ 	.short	(.L_88 - .L_87)
.L_87:
        /*0004*/ 	.word	0x00000082


	//----- nvinfo : EIATTR_KPARAM_INFO
	.align		4
.L_88:
        /*0008*/ 	.byte	0x04, 0x17
        /*000a*/ 	.short	(.L_90 - .L_89)
.L_89:
        /*000c*/ 	.word	0x00000000
        /*0010*/ 	.short	0x0006
        /*0012*/ 	.short	0x0028
        /*0014*/ 	.byte	0x00, 0xf5, 0x21, 0x00


	//----- nvinfo : EIATTR_KPARAM_INFO
	.align		4
.L_90:
        /*0018*/ 	.byte	0x04, 0x17
        /*001a*/ 	.short	(.L_92 - .L_91)
.L_91:
        /*001c*/ 	.word	0x00000000
        /*0020*/ 	.short	0x0005
        /*0022*/ 	.short	0x0020
        /*0024*/ 	.byte	0x00, 0xf0, 0x11, 0x00


	//----- nvinfo : EIATTR_KPARAM_INFO
	.align		4
.L_92:
        /*0028*/ 	.byte	0x04, 0x17
        /*002a*/ 	.short	(.L_94 - .L_93)
.L_93:
        /*002c*/ 	.word	0x00000000
        /*0030*/ 	.short	0x0004
        /*0032*/ 	.short	0x0018
        /*0034*/ 	.byte	0x00, 0xf5, 0x21, 0x00


	//----- nvinfo : EIATTR_KPARAM_INFO
	.align		4
.L_94:
        /*0038*/ 	.byte	0x04, 0x17
        /*003a*/ 	.short	(.L_96 - .L_95)
.L_95:
        /*003c*/ 	.word	0x00000000
        /*0040*/ 	.short	0x0003
        /*0042*/ 	.short	0x0010
        /*0044*/ 	.byte	0x00, 0xf5, 0x21, 0x00


	//----- nvinfo : EIATTR_KPARAM_INFO
	.align		4
.L_96:
        /*0048*/ 	.byte	0x04, 0x17
        /*004a*/ 	.short	(.L_98 - .L_97)
.L_97:
        /*004c*/ 	.word	0x00000000
        /*0050*/ 	.short	0x0002
        /*0052*/ 	.short	0x000c
        /*0054*/ 	.byte	0x00, 0xf0, 0x11, 0x00


	//----- nvinfo : EIATTR_KPARAM_INFO
	.align		4
.L_98:
        /*0058*/ 	.byte	0x04, 0x17
        /*005a*/ 	.short	(.L_100 - .L_99)
.L_99:
        /*005c*/ 	.word	0x00000000
        /*0060*/ 	.short	0x0001
        /*0062*/ 	.short	0x0008
        /*0064*/ 	.byte	0x00, 0xf0, 0x11, 0x00


	//----- nvinfo : EIATTR_KPARAM_INFO
	.align		4
.L_100:
        /*0068*/ 	.byte	0x04, 0x17
        /*006a*/ 	.short	(.L_102 - .L_101)
.L_101:
        /*006c*/ 	.word	0x00000000
        /*0070*/ 	.short	0x0000
        /*0072*/ 	.short	0x0000
        /*0074*/ 	.byte	0x00, 0xf5, 0x21, 0x00


	//----- nvinfo : EIATTR_SPARSE_MMA_MASK
	.align		4
.L_102:
        /*0078*/ 	.byte	0x03, 0x50
        /*007a*/ 	.short	0x0000


	//----- nvinfo : EIATTR_MAXREG_COUNT
	.align		4
        /*007c*/ 	.byte	0x03, 0x1b
        /*007e*/ 	.short	0x00ff


	//----- nvinfo : EIATTR_MERCURY_ISA_VERSION
	.align		4
        /*0080*/ 	.byte	0x03, 0x5f
        /*0082*/ 	.short	0x0101


	//----- nvinfo : EIATTR_VRC_CTA_INIT_COUNT
	.align		4
        /*0084*/ 	.byte	0x02, 0x4a
	.zero		1
	.zero		1


	//----- nvinfo : EIATTR_EXIT_INSTR_OFFSETS
	.align		4
        /*0088*/ 	.byte	0x04, 0x1c
        /*008a*/ 	.short	(.L_104 - .L_103)


	//   ....[0]....
.L_103:
        /*008c*/ 	.word	0x000000c0


	//   ....[1]....
        /*0090*/ 	.word	0x000008b0


	//----- nvinfo : EIATTR_CBANK_PARAM_SIZE
	.align		4
.L_104:
        /*0094*/ 	.byte	0x03, 0x19
        /*0096*/ 	.short	0x0030


	//----- nvinfo : EIATTR_PARAM_CBANK
	.align		4
        /*0098*/ 	.byte	0x04, 0x0a
        /*009a*/ 	.short	(.L_106 - .L_105)
	.align		4
.L_105:
        /*009c*/ 	.word	index@(.nv.constant0._Z16edgeDetectKernelPhiiPiS0_iS0_)
        /*00a0*/ 	.short	0x0380
        /*00a2*/ 	.short	0x0030


	//----- nvinfo : EIATTR_SW_WAR
	.align		4
.L_106:
        /*00a4*/ 	.byte	0x04, 0x36
        /*00a6*/ 	.short	(.L_108 - .L_107)
.L_107:
        /*00a8*/ 	.word	0x00000008
.L_108:


//--------------------- .nv.info._Z21convertRgb2GrayKernelPhiiS_ --------------------------
	.section	.nv.info._Z21convertRgb2GrayKernelPhiiS_,"",@"SHT_CUDA_INFO"
	.sectionflags	@""
	.align	4


	//----- nvinfo : EIATTR_CUDA_API_VERSION
	.align		4
        /*0000*/ 	.byte	0x04, 0x37
        /*0002*/ 	.short	(.L_110 - .L_109)
.L_109:
        /*0004*/ 	.word	0x00000082


	//----- nvinfo : EIATTR_KPARAM_INFO
	.align		4
.L_110:
        /*0008*/ 	.byte	0x04, 0x17
        /*000a*/ 	.short	(.L_112 - .L_111)
.L_111:
        /*000c*/ 	.word	0x00000000
        /*0010*/ 	.short	0x0003
        /*0012*/ 	.short	0x0010
        /*0014*/ 	.byte	0x00, 0xf5, 0x21, 0x00


	//----- nvinfo : EIATTR_KPARAM_INFO
	.align		4
.L_112:
        /*0018*/ 	.byte	0x04, 0x17
        /*001a*/ 	.short	(.L_114 - .L_113)
.L_113:
        /*001c*/ 	.word	0x00000000
        /*0020*/ 	.short	0x0002
        /*0022*/ 	.short	0x000c
        /*0024*/ 	.byte	0x00, 0xf0, 0x11, 0x00


	//----- nvinfo : EIATTR_KPARAM_INFO
	.align		4
.L_114:
        /*0028*/ 	.byte	0x04, 0x17
        /*002a*/ 	.short	(.L_116 - .L_115)
.L_115:
        /*002c*/ 	.word	0x00000000
        /*0030*/ 	.short	0x0001
        /*0032*/ 	.short	0x0008
        /*0034*/ 	.byte	0x00, 0xf0, 0x11, 0x00


	//----- nvinfo : EIATTR_KPARAM_INFO
	.align		4
.L_116:
        /*0038*/ 	.byte	0x04, 0x17
        /*003a*/ 	.short	(.L_118 - .L_117)
.L_117:
        /*003c*/ 	.word	0x00000000
        /*0040*/ 	.short	0x0000
        /*0042*/ 	.short	0x0000
        /*0044*/ 	.byte	0x00, 0xf5, 0x21, 0x00


	//----- nvinfo : EIATTR_SPARSE_MMA_MASK
	.align		4
.L_118:
        /*0048*/ 	.byte	0x03, 0x50
        /*004a*/ 	.short	0x0000


	//----- nvinfo : EIATTR_MAXREG_COUNT
	.align		4
        /*004c*/ 	.byte	0x03, 0x1b
        /*004e*/ 	.short	0x00ff


	//----- nvinfo : EIATTR_MERCURY_ISA_VERSION
	.align		4
        /*0050*/ 	.byte	0x03, 0x5f
        /*0052*/ 	.short	0x0101


	//----- nvinfo : EIATTR_VRC_CTA_INIT_COUNT
	.align		4
        /*0054*/ 	.byte	0x02, 0x4a
	.zero		1
	.zero		1


	//----- nvinfo : EIATTR_EXIT_INSTR_OFFSETS
	.align		4
        /*0058*/ 	.byte	0x04, 0x1c
        /*005a*/ 	.short	(.L_120 - .L_119)


	//   ....[0]....
.L_119:
        /*005c*/ 	.word	0x000000c0


	//   ....[1]....
        /*0060*/ 	.word	0x00000210


	//----- nvinfo : EIATTR_CBANK_PARAM_SIZE
	.align		4
.L_120:
        /*0064*/ 	.byte	0x03, 0x19
        /*0066*/ 	.short	0x0018


	//----- nvinfo : EIATTR_PARAM_CBANK
	.align		4
        /*0068*/ 	.byte	0x04, 0x0a
        /*006a*/ 	.short	(.L_122 - .L_121)
	.align		4
.L_121:
        /*006c*/ 	.word	index@(.nv.constant0._Z21convertRgb2GrayKernelPhiiS_)
        /*0070*/ 	.short	0x0380
        /*0072*/ 	.short	0x0018


	//----- nvinfo : EIATTR_SW_WAR
	.align		4
.L_122:
        /*0074*/ 	.byte	0x04, 0x36
        /*0076*/ 	.short	(.L_124 - .L_123)
.L_123:
        /*0078*/ 	.word	0x00000008
.L_124:


//--------------------- .nv.callgraph             --------------------------
	.section	.nv.callgraph,"",@"SHT_CUDA_CALLGRAPH"
	.align	4
	.sectionentsize	8
	.align		4
        /*0000*/ 	.word	0x00000000
	.align		4
        /*0004*/ 	.word	0xffffffff
	.align		4
        /*0008*/ 	.word	0x00000000
	.align		4
        /*000c*/ 	.word	0xfffffffe
	.align		4
        /*0010*/ 	.word	0x00000000
	.align		4
        /*0014*/ 	.word	0xfffffffd
	.align		4
        /*0018*/ 	.word	0x00000000
	.align		4
        /*001c*/ 	.word	0xfffffffc


//--------------------- .nv.constant4             --------------------------
	.section	.nv.constant4,"a",@progbits
	.align	8
	.align		8
.nv.constant4:
        /*0000*/ 	.dword	d_min


//--------------------- .text._Z16removeSeamKernelPhiiPiS_ --------------------------
	.section	.text._Z16removeSeamKernelPhiiPiS_,"ax",@progbits
	.align	128
        .global         _Z16removeSeamKernelPhiiPiS_
        .type           _Z16removeSeamKernelPhiiPiS_,@function
        .size           _Z16removeSeamKernelPhiiPiS_,(.L_x_14 - _Z16removeSeamKernelPhiiPiS_)
        .other          _Z16removeSeamKernelPhiiPiS_,@"STO_CUDA_ENTRY STV_DEFAULT"
_Z16removeSeamKernelPhiiPiS_:
.text._Z16removeSeamKernelPhiiPiS_:
[----:B------:R-:W-:Y:S01]  /*0000*/  LDC R1, c[0x0][0x37c] ;  /* 0x0000df00ff017b82 */ /* 0x000fe20000000800 */
[----:B------:R-:W0:Y:S01]  /*0010*/  S2R R0, SR_TID.Y ;  /* 0x0000000000007919 */ /* 0x000e220000002200 */
[----:B------:R-:W1:Y:S06]  /*0020*/  LDCU UR4, c[0x0][0x360] ;  /* 0x00006c00ff0477ac */ /* 0x000e6c0008000800 */
[----:B------:R-:W2:Y:S01]  /*0030*/  LDC.64 R8, c[0x0][0x388] ;  /* 0x0000e200ff087b82 */ /* 0x000ea20000000a00 */
[----:B------:R-:W0:Y:S01]  /*0040*/  S2R R5, SR_CTAID.Y ;  /* 0x0000000000057919 */ /* 0x000e220000002600 */
[----:B------:R-:W0:Y:S01]  /*0050*/  LDCU UR5, c[0x0][0x364] ;  /* 0x00006c80ff0577ac */ /* 0x000e220008000800 */
[----:B------:R-:W1:Y:S01]  /*0060*/  S2R R3, SR_TID.X ;  /* 0x0000000000037919 */ /* 0x000e620000002100 */
[----:B------:R-:W1:Y:S01]  /*0070*/  S2R R2, SR_CTAID.X ;  /* 0x0000000000027919 */ /* 0x000e620000002500 */
[----:B0-----:R-:W-:-:S05]  /*0080*/  IMAD R0, R5, UR5, R0 ;  /* 0x0000000505007c24 */ /* 0x001fca000f8e0200 */
[----:B--2---:R-:W-:Y:S01]  /*0090*/  ISETP.GE.AND P0, PT, R0, R9, PT ;  /* 0x000000090000720c */ /* 0x004fe20003f06270 */
[----:B-1----:R-:W-:-:S05]  /*00a0*/  IMAD R3, R2, UR4, R3 ;  /* 0x0000000402037c24 */ /* 0x002fca000f8e0203 */
[----:B------:R-:W-:-:S13]  /*00b0*/  ISETP.GE.OR P0, PT, R3, R8, P0 ;  /* 0x000000080300720c */ /* 0x000fda0000706670 */
[----:B------:R-:W-:Y:S05]  /*00c0*/  @P0 EXIT ;  /* 0x000000000000094d */ /* 0x000fea0003800000 */
[----:B------:R-:W-:-:S13]  /*00d0*/  ISETP.GE.U32.AND P0, PT, R9, 0x2, PT ;  /* 0x000000020900780c */ /* 0x000fda0003f06070 */
[----:B------:R-:W-:Y:S05]  /*00e0*/  @!P0 EXIT ;  /* 0x000000000000894d */ /* 0x000fea0003800000 */
[----:B------:R-:W0:Y:S01]  /*00f0*/  LDCU.128 UR4, c[0x0][0x390] ;  /* 0x00007200ff0477ac */ /* 0x000e220008000c00 */
[-C--:B------:R-:W-:Y:S02]  /*0100*/  IMAD R0, R0, R8.reuse, R3 ;  /* 0x0000000800007224 */ /* 0x080fe400078e0203 */
[----:B------:R-:W-:Y:S01]  /*0110*/  IMAD R3, R9, R8, -0x1 ;  /* 0xffffffff09037424 */ /* 0x000fe200078e0208 */
[----:B------:R-:W1:Y:S01]  /*0120*/  LDCU.64 UR8, c[0x0][0x358] ;  /* 0x00006b00ff0877ac */ /* 0x000e620008000a00 */
[C---:B------:R-:W-:Y:S02]  /*0130*/  IMAD R12, R0.reuse, 0x3, RZ ;  /* 0x00000003000c7824 */ /* 0x040fe400078e02ff */
[----:B------:R-:W-:Y:S01]  /*0140*/  IMAD.MOV R9, RZ, RZ, -R9 ;  /* 0x000000ffff097224 */ /* 0x000fe200078e0a09 */
[----:B------:R-:W-:Y:S01]  /*0150*/  VIMNMX R5, PT, PT, R0, R3, !PT ;  /* 0x0000000300057248 */ /* 0x000fe20007fe0100 */
[----:B------:R-:W-:Y:S01]  /*0160*/  IMAD.MOV.U32 R10, RZ, RZ, -0x1 ;  /* 0xffffffffff0a7424 */ /* 0x000fe200078e00ff */
[----:B------:R-:W2:Y:S03]  /*0170*/  LDCU.64 UR10, c[0x0][0x380] ;  /* 0x00007000ff0a77ac */ /* 0x000ea60008000a00 */
[----:B------:R-:W-:Y:S01]  /*0180*/  IMAD.IADD R8, R5, 0x1, -R0 ;  /* 0x0000000105087824 */ /* 0x000fe200078e0a00 */
[----:B0-----:R-:W-:Y:S01]  /*0190*/  UIADD3 UR4, UP0, UPT, UR4, 0x4, URZ ;  /* 0x0000000404047890 */ /* 0x001fe2000ff1e0ff */
[----:B------:R-:W-:-:S03]  /*01a0*/  IADD3 R2, P0, PT, R12, UR6, RZ ;  /* 0x000000060c027c10 */ /* 0x000fc6000ff1e0ff */
[----:B------:R-:W-:Y:S01]  /*01b0*/  UIADD3.X UR5, UPT, UPT, URZ, UR5, URZ, UP0, !UPT ;  /* 0x00000005ff057290 */ /* 0x000fe200087fe4ff */
[----:B------:R-:W-:Y:S01]  /*01c0*/  LEA.HI.X.SX32 R3, R12, UR7, 0x1, P0 ;  /* 0x000000070c037c11 */ /* 0x000fe200080f0eff */
[----:B------:R-:W-:-:S04]  /*01d0*/  IMAD.U32 R4, RZ, RZ, UR4 ;  /* 0x00000004ff047e24 */ /* 0x000fc8000f8e00ff */
[----:B-12---:R-:W-:-:S07]  /*01e0*/  IMAD.U32 R5, RZ, RZ, UR5 ;  /* 0x00000005ff057e24 */ /* 0x006fce000f8e00ff */
.L_x_2:
[----:B------:R-:W-:-:S13]  /*01f0*/  ISETP.NE.AND P0, PT, R8, RZ, PT ;  /* 0x000000ff0800720c */ /* 0x000fda0003f05270 */
[----:B0-----:R-:W-:Y:S05]  /*0200*/  @!P0 EXIT ;  /* 0x000000000000894d */ /* 0x001fea0003800000 */
[----:B------:R-:W2:Y:S01]  /*0210*/  LDG.E R7, desc[UR8][R4.64+-0x4] ;  /* 0xfffffc0804077981 */ /* 0x000ea2000c1e1900 */
[----:B------:R-:W-:Y:S01]  /*0220*/  IADD3 R9, PT, PT, R9, 0x1, RZ ;  /* 0x0000000109097810 */ /* 0x000fe20007ffe0ff */
[----:B------:R-:W-:Y:S03]  /*0230*/  BSSY.RECONVERGENT B0, `(.L_x_0) ;  /* 0x0000011000007945 */ /* 0x000fe60003800200 */
[----:B------:R-:W-:Y:S02]  /*0240*/  ISETP.NE.AND P0, PT, R9, -0x1, PT ;  /* 0xffffffff0900780c */ /* 0x000fe40003f05270 */
[----:B--2---:R-:W-:-:S04]  /*0250*/  IADD3 R7, PT, PT, R10, 0x1, R7 ;  /* 0x000000010a077810 */ /* 0x004fc80007ffe007 */
[----:B------:R-:W-:-:S13]  /*0260*/  ISETP.GE.AND P1, PT, R0, R7, PT ;  /* 0x000000070000720c */ /* 0x000fda0003f26270 */
[----:B------:R-:W-:Y:S05]  /*0270*/  @!P1 BRA `(.L_x_1) ;  /* 0x0000000000309947 */ /* 0x000fea0003800000 */
[----:B------:R-:W2:Y:S02]  /*0280*/  LDG.E R7, desc[UR8][R4.64] ;  /* 0x0000000804077981 */ /* 0x000ea4000c1e1900 */
[----:B--2---:R-:W-:-:S05]  /*0290*/  IMAD.IADD R7, R7, 0x1, R10 ;  /* 0x0000000107077824 */ /* 0x004fca00078e020a */
[----:B------:R-:W-:-:S13]  /*02a0*/  ISETP.GE.AND P1, PT, R0, R7, PT ;  /* 0x000000070000720c */ /* 0x000fda0003f26270 */
[----:B------:R-:W-:Y:S05]  /*02b0*/  @P1 BRA `(.L_x_1) ;  /* 0x0000000000201947 */ /* 0x000fea0003800000 */
[----:B------:R-:W-:-:S04]  /*02c0*/  IADD3 R6, P1, PT, R12, UR10, RZ ;  /* 0x0000000a0c067c10 */ /* 0x000fc8000ff3e0ff */
[----:B------:R-:W-:-:S05]  /*02d0*/  LEA.HI.X.SX32 R7, R12, UR11, 0x1, P1 ;  /* 0x0000000b0c077c11 */ /* 0x000fca00088f0eff */
[----:B------:R-:W2:Y:S04]  /*02e0*/  LDG.E.U8 R11, desc[UR8][R6.64+0x3] ;  /* 0x00000308060b7981 */ /* 0x000ea8000c1e1100 */
[----:B--2---:R0:W-:Y:S04]  /*02f0*/  STG.E.U8 desc[UR8][R2.64], R11 ;  /* 0x0000000b02007986 */ /* 0x0041e8000c101108 */
[----:B------:R-:W2:Y:S04]  /*0300*/  LDG.E.U8 R13, desc[UR8][R6.64+0x4] ;  /* 0x00000408060d7981 */ /* 0x000ea8000c1e1100 */
[----:B--2---:R0:W-:Y:S04]  /*0310*/  STG.E.U8 desc[UR8][R2.64+0x1], R13 ;  /* 0x0000010d02007986 */ /* 0x0041e8000c101108 */
[----:B------:R-:W2:Y:S04]  /*0320*/  LDG.E.U8 R15, desc[UR8][R6.64+0x5] ;  /* 0x00000508060f7981 */ /* 0x000ea8000c1e1100 */
[----:B--2---:R0:W-:Y:S02]  /*0330*/  STG.E.U8 desc[UR8][R2.64+0x2], R15 ;  /* 0x0000020f02007986 */ /* 0x0041e4000c101108 */
.L_x_1:
[----:B------:R-:W-:Y:S05]  /*0340*/  BSYNC.RECONVERGENT B0 ;  /* 0x0000000000007941 */ /* 0x000fea0003800200 */
.L_x_0:
[----:B------:R-:W-:Y:S01]  /*0350*/  IADD3 R4, P1, PT, R4, 0x4, RZ ;  /* 0x0000000404047810 */ /* 0x000fe20007f3e0ff */
[----:B------:R-:W-:Y:S02]  /*0360*/  VIADD R8, R8, 0xffffffff ;  /* 0xffffffff08087836 */ /* 0x000fe40000000000 */
[----:B------:R-:W-:Y:S01]  /*0370*/  VIADD R10, R10, 0xffffffff ;  /* 0xffffffff0a0a7836 */ /* 0x000fe20000000000 */
[----:B------:R-:W-:Y:S01]  /*0380*/  IADD3.X R5, PT, PT, RZ, R5, RZ, P1, !PT ;  /* 0x00000005ff057210 */ /* 0x000fe20000ffe4ff */
[----:B------:R-:W-:Y:S01]  /*0390*/  VIADD R12, R12, 0x3 ;  /* 0x000000030c0c7836 */ /* 0x000fe20000000000 */
[----:B------:R-:W-:Y:S07]  /*03a0*/  @P0 BRA `(.L_x_2) ;  /* 0xfffffffc00900947 */ /* 0x000fee000383ffff */
[----:B------:R-:W-:Y:S05]  /*03b0*/  EXIT ;  /* 0x000000000000794d */ /* 0x000fea0003800000 */
.L_x_3:
[----:B------:R-:W-:-:S00]  /*03c0*/  BRA `(.L_x_3) ;  /* 0xfffffffc00fc7947 */ /* 0x000fc0000383ffff */
[----:B------:R-:W-:-:S00]  /*03d0*/  NOP ;  /* 0x0000000000007918 */ /* 0x000fc00000000000 */
        /* <DEDUP_REMOVED lines=10> */
.L_x_14:


//--------------------- .text._Z14findSeamKernelPiS_S_ii --------------------------
	.section	.text._Z14findSeamKernelPiS_S_ii,"ax",@progbits
	.align	128
        .global         _Z14findSeamKernelPiS_S_ii
        .type           _Z14findSeamKernelPiS_S_ii,@function
        .size           _Z14findSeamKernelPiS_S_ii,(.L_x_15 - _Z14findSeamKernelPiS_S_ii)
        .other          _Z14findSeamKernelPiS_S_ii,@"STO_CUDA_ENTRY STV_DEFAULT"
_Z14findSeamKernelPiS_S_ii:
.text._Z14findSeamKernelPiS_S_ii:
[----:B------:R-:W-:Y:S01]  /*0000*/  LDC R1, c[0x0][0x37c] ;  /* 0x0000df00ff017b82 */ /* 0x000fe20000000800 */
[----:B------:R-:W0:Y:S01]  /*0010*/  S2R R0, SR_TID.X ;  /* 0x0000000000007919 */ /* 0x000e220000002100 */
[----:B------:R-:W0:Y:S01]  /*0020*/  LDCU UR4, c[0x0][0x360] ;  /* 0x00006c00ff0477ac */ /* 0x000e220008000800 */
[----:B------:R-:W-:Y:S01]  /*0030*/  BSSY.RECONVERGENT B0, `(.L_x_4) ;  /* 0x0000013000007945 */ /* 0x000fe20003800200 */
[----:B------:R-:W0:Y:S01]  /*0040*/  S2R R3, SR_TID.Y ;  /* 0x0000000000037919 */ /* 0x000e220000002200 */
[----:B------:R-:W1:Y:S01]  /*0050*/  LDCU UR5, c[0x0][0x370] ;  /* 0x00006e00ff0577ac */ /* 0x000e620008000800 */
[----:B------:R-:W1:Y:S01]  /*0060*/  S2R R9, SR_CTAID.X ;  /* 0x0000000000097919 */ /* 0x000e620000002500 */
[----:B------:R-:W2:Y:S01]  /*0070*/  LDCU UR6, c[0x0][0x398] ;  /* 0x00007300ff0677ac */ /* 0x000ea20008000800 */
[----:B0-----:R-:W-:-:S04]  /*0080*/  IMAD R0, R3, UR4, R0 ;  /* 0x0000000403007c24 */ /* 0x001fc8000f8e0200 */
[----:B-1----:R-:W-:Y:S01]  /*0090*/  IMAD R9, R9, UR5, R0 ;  /* 0x0000000509097c24 */ /* 0x002fe2000f8e0200 */
[----:B------:R-:W0:Y:S04]  /*00a0*/  LDCU.64 UR4, c[0x0][0x358] ;  /* 0x00006b00ff0477ac */ /* 0x000e280008000a00 */
[----:B--2---:R-:W-:-:S13]  /*00b0*/  ISETP.GE.AND P0, PT, R9, UR6, PT ;  /* 0x0000000609007c0c */ /* 0x004fda000bf06270 */
[----:B------:R-:W-:Y:S05]  /*00c0*/  @P0 BRA `(.L_x_5) ;  /* 0x0000000000240947 */ /* 0x000fea0003800000 */
[----:B------:R-:W0:Y:S08]  /*00d0*/  LDC.64 R4, c[0x4][RZ] ;  /* 0x01000000ff047b82 */ /* 0x000e300000000a00 */
[----:B------:R-:W1:Y:S01]  /*00e0*/  LDC.64 R6, c[0x0][0x380] ;  /* 0x0000e000ff067b82 */ /* 0x000e620000000a00 */
[----:B0-----:R-:W2:Y:S01]  /*00f0*/  LDG.E.STRONG.SYS R11, desc[UR4][R4.64] ;  /* 0x00000004040b7981 */ /* 0x001ea2000c1f5900 */
[----:B-1----:R-:W-:-:S06]  /*0100*/  IMAD.WIDE R2, R9, 0x4, R6 ;  /* 0x0000000409027825 */ /* 0x002fcc00078e0206 */
[----:B------:R-:W3:Y:S01]  /*0110*/  LDG.E R2, desc[UR4][R2.64] ;  /* 0x0000000402027981 */ /* 0x000ee2000c1e1900 */
[----:B--2---:R-:W-:-:S06]  /*0120*/  IMAD.WIDE R6, R11, 0x4, R6 ;  /* 0x000000040b067825 */ /* 0x004fcc00078e0206 */
[----:B------:R-:W3:Y:S02]  /*0130*/  LDG.E R7, desc[UR4][R6.64] ;  /* 0x0000000406077981 */ /* 0x000ee4000c1e1900 */
[----:B---3--:R-:W-:-:S13]  /*0140*/  ISETP.GE.AND P0, PT, R2, R7, PT ;  /* 0x000000070200720c */ /* 0x008fda0003f06270 */
[----:B------:R1:W-:Y:S02]  /*0150*/  @!P0 STG.E.STRONG.SYS desc[UR4][R4.64], R9 ;  /* 0x0000000904008986 */ /* 0x0003e4000c115904 */
.L_x_5:
[----:B0-----:R-:W-:Y:S05]  /*0160*/  BSYNC.RECONVERGENT B0 ;  /* 0x0000000000007941 */ /* 0x001fea0003800200 */
.L_x_4:
[----:B------:R-:W0:Y:S01]  /*0170*/  LDCU UR6, c[0x0][0x39c] ;  /* 0x00007380ff0677ac */ /* 0x000e220008000800 */
[----:B------:R-:W-:Y:S01]  /*0180*/  BAR.SYNC.DEFER_BLOCKING 0x0 ;  /* 0x0000000000007b1d */ /* 0x000fe20000010000 */
[----:B0-----:R-:W-:-:S13]  /*0190*/  ISETP.GE.AND P0, PT, R9, UR6, PT ;  /* 0x0000000609007c0c */ /* 0x001fda000bf06270 */
[----:B------:R-:W-:Y:S05]  /*01a0*/  @P0 EXIT ;  /* 0x000000000000094d */ /* 0x000fea0003800000 */
[----:B------:R-:W-:-:S13]  /*01b0*/  ISETP.NE.AND P0, PT, R9, RZ, PT ;  /* 0x000000ff0900720c */ /* 0x000fda0003f05270 */
[----:B------:R-:W-:Y:S05]  /*01c0*/  @P0 BRA `(.L_x_6) ;  /* 0x0000000000140947 */ /* 0x000fea0003800000 */
[----:B-1----:R-:W0:Y:S02]  /*01d0*/  LDC.64 R4, c[0x4][RZ] ;  /* 0x01000000ff047b82 */ /* 0x002e240000000a00 */
[----:B0-----:R-:W2:Y:S06]  /*01e0*/  LDG.E.STRONG.SYS R5, desc[UR4][R4.64] ;  /* 0x0000000404057981 */ /* 0x001eac000c1f5900 */
[----:B------:R-:W2:Y:S02]  /*01f0*/  LDC.64 R2, c[0x0][0x388] ;  /* 0x0000e200ff027b82 */ /* 0x000ea40000000a00 */
[----:B--2---:R-:W-:Y:S01]  /*0200*/  STG.E desc[UR4][R2.64], R5 ;  /* 0x0000000502007986 */ /* 0x004fe2000c101904 */
[----:B------:R-:W-:Y:S05]  /*0210*/  EXIT ;  /* 0x000000000000794d */ /* 0x000fea0003800000 */
.L_x_6:
[----:B------:R-:W0:Y:S08]  /*0220*/  LDC.64 R2, c[0x0][0x390] ;  /* 0x0000e400ff027b82 */ /* 0x000e300000000a00 */
[----:B-1----:R-:W1:Y:S01]  /*0230*/  LDC.64 R4, c[0x0][0x388] ;  /* 0x0000e200ff047b82 */ /* 0x002e620000000a00 */
[----:B0-----:R-:W-:-:S06]  /*0240*/  IMAD.WIDE R2, R9, 0x4, R2 ;  /* 0x0000000409027825 */ /* 0x001fcc00078e0202 */
[----:B------:R-:W2:Y:S01]  /*0250*/  LDG.E R3, desc[UR4][R2.64+-0x4] ;  /* 0xfffffc0402037981 */ /* 0x000ea2000c1e1900 */
[----:B-1----:R-:W-:-:S05]  /*0260*/  IMAD.WIDE R4, R9, 0x4, R4 ;  /* 0x0000000409047825 */ /* 0x002fca00078e0204 */
[----:B--2---:R-:W-:Y:S01]  /*0270*/  STG.E desc[UR4][R4.64], R3 ;  /* 0x0000000304007986 */ /* 0x004fe2000c101904 */
[----:B------:R-:W-:Y:S05]  /*0280*/  EXIT ;  /* 0x000000000000794d */ /* 0x000fea0003800000 */
.L_x_7:
        /* <DEDUP_REMOVED lines=15> */
.L_x_15:


//--------------------- .text._Z19calSeamEnergyKernelPiiiS_ --------------------------
	.section	.text._Z19calSeamEnergyKernelPiiiS_,"ax",@progbits
	.align	128
        .global         _Z19calSeamEnergyKernelPiiiS_
        .type           _Z19calSeamEnergyKernelPiiiS_,@function
        .size           _Z19calSeamEnergyKernelPiiiS_,(.L_x_16 - _Z19calSeamEnergyKernelPiiiS_)
        .other          _Z19calSeamEnergyKernelPiiiS_,@"STO_CUDA_ENTRY STV_DEFAULT"
_Z19calSeamEnergyKernelPiiiS_:
.text._Z19calSeamEnergyKernelPiiiS_:
[----:B------:R-:W-:Y:S01]  /*0000*/  LDC R1, c[0x0][0x37c] ;  /* 0x0000df00ff017b82 */ /* 0x000fe20000000800 */
[----:B------:R-:W0:Y:S07]  /*0010*/  S2R R9, SR_TID.X ;  /* 0x0000000000097919 */ /* 0x000e2e0000002100 */
[----:B------:R-:W1:Y:S01]  /*0020*/  LDC.64 R10, c[0x0][0x388] ;  /* 0x0000e200ff0a7b82 */ /* 0x000e620000000a00 */
[----:B------:R-:W0:Y:S01]  /*0030*/  LDCU UR4, c[0x0][0x360] ;  /* 0x00006c00ff0477ac */ /* 0x000e220008000800 */
[----:B------:R-:W0:Y:S01]  /*0040*/  S2R R0, SR_TID.Y ;  /* 0x0000000000007919 */ /* 0x000e220000002200 */
[----:B------:R-:W2:Y:S01]  /*0050*/  LDCU UR5, c[0x0][0x370] ;  /* 0x00006e00ff0577ac */ /* 0x000ea20008000800 */
[----:B------:R-:W2:Y:S01]  /*0060*/  S2R R2, SR_CTAID.X ;  /* 0x0000000000027919 */ /* 0x000ea20000002500 */
[----:B-1----:R-:W-:Y:S01]  /*0070*/  ISETP.GE.AND P0, PT, R11, 0x2, PT ;  /* 0x000000020b00780c */ /* 0x002fe20003f06270 */
[----:B0-----:R-:W-:Y:S01]  /*0080*/  IMAD R9, R0, UR4, R9 ;  /* 0x0000000400097c24 */ /* 0x001fe2000f8e0209 */
[----:B------:R-:W0:Y:S03]  /*0090*/  LDCU UR4, c[0x0][0x38c] ;  /* 0x00007180ff0477ac */ /* 0x000e260008000800 */
[----:B--2---:R-:W-:-:S05]  /*00a0*/  IMAD R9, R2, UR5, R9 ;  /* 0x0000000502097c24 */ /* 0x004fca000f8e0209 */
[----:B------:R-:W-:-:S13]  /*00b0*/  ISETP.GE.OR P0, PT, R9, R10, !P0 ;  /* 0x0000000a0900720c */ /* 0x000fda0004706670 */
[----:B0-----:R-:W-:Y:S05]  /*00c0*/  @P0 EXIT ;  /* 0x000000000000094d */ /* 0x001fea0003800000 */
[C---:B------:R-:W-:Y:S01]  /*00d0*/  LOP3.LUT R0, R11.reuse, 0x3, RZ, 0xc0, !PT ;  /* 0x000000030b007812 */ /* 0x040fe200078ec0ff */
[----:B------:R-:W-:Y:S01]  /*00e0*/  VIADD R8, R11, 0xfffffffe ;  /* 0xfffffffe0b087836 */ /* 0x000fe20000000000 */
[----:B------:R-:W0:Y:S02]  /*00f0*/  LDCU.64 UR6, c[0x0][0x358] ;  /* 0x00006b00ff0677ac */ /* 0x000e240008000a00 */
[----:B------:R-:W-:Y:S01]  /*0100*/  ISETP.NE.AND P0, PT, R0, 0x1, PT ;  /* 0x000000010000780c */ /* 0x000fe20003f05270 */
[----:B------:R-:W-:Y:S01]  /*0110*/  VIADD R0, R10, 0xffffffff ;  /* 0xffffffff0a007836 */ /* 0x000fe20000000000 */
[----:B------:R-:W-:-:S11]  /*0120*/  MOV R6, R8 ;  /* 0x0000000800067202 */ /* 0x000fd60000000f00 */
[----:B------:R-:W-:Y:S05]  /*0130*/  @!P0 BRA `(.L_x_8) ;  /* 0x0000000000d88947 */ /* 0x000fea0003800000 */
[----:B------:R-:W1:Y:S01]  /*0140*/  LDC R12, c[0x0][0x388] ;  /* 0x0000e200ff0c7b82 */ /* 0x000e620000000800 */
[----:B------:R-:W-:Y:S01]  /*0150*/  VIADD R11, R11, 0xffffffff ;  /* 0xffffffff0b0b7836 */ /* 0x000fe20000000000 */
[----:B------:R-:W-:Y:S01]  /*0160*/  MOV R17, R8 ;  /* 0x0000000800117202 */ /* 0x000fe20000000f00 */
[-CC-:B------:R-:W-:Y:S01]  /*0170*/  IMAD R19, R8, R10.reuse, R9.reuse ;  /* 0x0000000a08137224 */ /* 0x180fe200078e0209 */
[----:B------:R-:W2:Y:S01]  /*0180*/  LDCU.64 UR8, c[0x0][0x380] ;  /* 0x00007000ff0877ac */ /* 0x000ea20008000a00 */
[CC--:B------:R-:W-:Y:S01]  /*0190*/  IMAD R13, R11.reuse, R10.reuse, 0x1 ;  /* 0x000000010b0d7424 */ /* 0x0c0fe200078e020a */
[C---:B------:R-:W-:Y:S01]  /*01a0*/  LOP3.LUT R14, R11.reuse, 0x3, RZ, 0xc0, !PT ;  /* 0x000000030b0e7812 */ /* 0x040fe200078ec0ff */
[----:B------:R-:W-:Y:S01]  /*01b0*/  IMAD R15, R11, R10, R9 ;  /* 0x0000000a0b0f7224 */ /* 0x000fe200078e0209 */
[----:B------:R-:W3:Y:S03]  /*01c0*/  LDC.64 R2, c[0x0][0x390] ;  /* 0x0000e400ff027b82 */ /* 0x000ee60000000a00 */
[----:B------:R-:W-:-:S05]  /*01d0*/  IMAD.MOV R14, RZ, RZ, -R14 ;  /* 0x000000ffff0e7224 */ /* 0x000fca00078e0a0e */
[----:B------:R-:W4:Y:S02]  /*01e0*/  LDC.64 R4, c[0x0][0x380] ;  /* 0x0000e000ff047b82 */ /* 0x000f240000000a00 */
.L_x_9:
[----:B------:R-:W-:Y:S02]  /*01f0*/  ISETP.GE.AND P0, PT, R9, 0x1, PT ;  /* 0x000000010900780c */ /* 0x000fe40003f06270 */
[----:B------:R-:W-:-:S04]  /*0200*/  IADD3 R6, PT, PT, R13, -0x1, RZ ;  /* 0xffffffff0d067810 */ /* 0x000fc80007ffe0ff */
[----:B0-----:R-:W-:Y:S02]  /*0210*/  SHF.R.S32.HI R10, RZ, 0x1f, R6 ;  /* 0x0000001fff0a7819 */ /* 0x001fe40000011406 */
[----:B------:R-:W-:-:S04]  /*0220*/  IADD3 R7, P1, PT, R9, R6, RZ ;  /* 0x0000000609077210 */ /* 0x000fc80007f3e0ff */
[----:B------:R-:W-:Y:S01]  /*0230*/  LEA.HI.X.SX32 R10, R9, R10, 0x1, P1 ;  /* 0x0000000a090a7211 */ /* 0x000fe200008f0eff */
[----:B----4-:R-:W-:Y:S01]  /*0240*/  @P0 IMAD.WIDE R20, R15, 0x4, R4 ;  /* 0x000000040f140825 */ /* 0x010fe200078e0204 */
[----:B--2---:R-:W-:-:S04]  /*0250*/  LEA R6, P1, R7, UR8, 0x2 ;  /* 0x0000000807067c11 */ /* 0x004fc8000f8210ff */
[----:B------:R-:W-:Y:S01]  /*0260*/  LEA.HI.X R7, R7, UR9, R10, 0x2, P1 ;  /* 0x0000000907077c11 */ /* 0x000fe200088f140a */
[----:B0-----:R-:W2:Y:S04]  /*0270*/  @P0 LDG.E R21, desc[UR6][R20.64] ;  /* 0x0000000614150981 */ /* 0x001ea8000c1e1900 */
[----:B------:R-:W2:Y:S01]  /*0280*/  @P0 LDG.E R10, desc[UR6][R6.64+-0x4] ;  /* 0xfffffc06060a0981 */ /* 0x000ea2000c1e1900 */
[C---:B------:R-:W-:Y:S01]  /*0290*/  ISETP.GE.AND P1, PT, R9.reuse, R0, PT ;  /* 0x000000000900720c */ /* 0x040fe20003f26270 */
[----:B------:R-:W-:Y:S02]  /*02a0*/  @P0 IMAD.IADD R18, R9, 0x1, R13 ;  /* 0x0000000109120824 */ /* 0x000fe400078e020d */
[----:B-1----:R-:W-:-:S03]  /*02b0*/  IMAD R16, R17, R12, R12 ;  /* 0x0000000c11107224 */ /* 0x002fc600078e020c */
[----:B------:R-:W-:Y:S02]  /*02c0*/  @P0 IADD3 R22, PT, PT, R18, -0x1, RZ ;  /* 0xffffffff12160810 */ /* 0x000fe40007ffe0ff */
[----:B------:R-:W-:-:S05]  /*02d0*/  IADD3 R23, PT, PT, R9, R16, RZ ;  /* 0x0000001009177210 */ /* 0x000fca0007ffe0ff */
[----:B------:R-:W4:Y:S01]  /*02e0*/  @!P1 LDG.E R6, desc[UR6][R6.64+0x4] ;  /* 0x0000040606069981 */ /* 0x000f22000c1e1900 */
[----:B--2---:R-:W-:Y:S02]  /*02f0*/  ISETP.GE.AND P2, PT, R10, R21, P0 ;  /* 0x000000150a00720c */ /* 0x004fe40000746270 */
[----:B------:R-:W0:Y:S11]  /*0300*/  @!P1 LDC.64 R10, c[0x0][0x380] ;  /* 0x0000e000ff0a9b82 */ /* 0x000e360000000a00 */
[----:B------:R-:W-:-:S04]  /*0310*/  @P2 IMAD.MOV R22, RZ, RZ, R18 ;  /* 0x000000ffff162224 */ /* 0x000fc800078e0212 */
[----:B------:R-:W-:-:S04]  /*0320*/  @P0 VIADD R23, R22, 0xffffffff ;  /* 0xffffffff16170836 */ /* 0x000fc80000000000 */
[----:B0-----:R-:W-:-:S06]  /*0330*/  @!P1 IMAD.WIDE R20, R23, 0x4, R10 ;  /* 0x0000000417149825 */ /* 0x001fcc00078e020a */
[----:B------:R-:W4:Y:S01]  /*0340*/  @!P1 LDG.E R21, desc[UR6][R20.64] ;  /* 0x0000000614159981 */ /* 0x000f22000c1e1900 */
[----:B------:R-:W-:-:S05]  /*0350*/  IMAD.WIDE R10, R19, 0x4, R4 ;  /* 0x00000004130a7825 */ /* 0x000fca00078e0204 */
[----:B------:R-:W2:Y:S01]  /*0360*/  LDG.E R27, desc[UR6][R10.64] ;  /* 0x000000060a1b7981 */ /* 0x000ea2000c1e1900 */
[----:B----4-:R-:W-:-:S13]  /*0370*/  ISETP.GE.OR P0, PT, R6, R21, P1 ;  /* 0x000000150600720c */ /* 0x010fda0000f06670 */
[----:B------:R-:W-:-:S05]  /*0380*/  @!P0 IADD3 R23, PT, PT, R15, 0x1, RZ ;  /* 0x000000010f178810 */ /* 0x000fca0007ffe0ff */
[----:B------:R-:W-:-:S06]  /*0390*/  IMAD.WIDE R24, R23, 0x4, R4 ;  /* 0x0000000417187825 */ /* 0x000fcc00078e0204 */
[----:B------:R-:W2:Y:S01]  /*03a0*/  LDG.E R24, desc[UR6][R24.64] ;  /* 0x0000000618187981 */ /* 0x000ea2000c1e1900 */
[----:B------:R-:W-:-:S04]  /*03b0*/  IADD3 R14, PT, PT, R14, 0x1, RZ ;  /* 0x000000010e0e7810 */ /* 0x000fc80007ffe0ff */
[----:B------:R-:W-:Y:S01]  /*03c0*/  ISETP.NE.AND P0, PT, R14, RZ, PT ;  /* 0x000000ff0e00720c */ /* 0x000fe20003f05270 */
[----:B------:R-:W-:Y:S01]  /*03d0*/  UIADD3 UR4, UPT, UPT, UR4, -0x1, URZ ;  /* 0xffffffff04047890 */ /* 0x000fe2000fffe0ff */
[----:B------:R-:W-:Y:S01]  /*03e0*/  VIADD R17, R17, 0xffffffff ;  /* 0xffffffff11117836 */ /* 0x000fe20000000000 */
[----:B------:R-:W-:Y:S01]  /*03f0*/  IADD3 R15, PT, PT, R15, -R12, RZ ;  /* 0x8000000c0f0f7210 */ /* 0x000fe20007ffe0ff */
[----:B------:R-:W-:Y:S02]  /*0400*/  IMAD.IADD R13, R13, 0x1, -R12 ;  /* 0x000000010d0d7824 */ /* 0x000fe400078e0a0c */
[----:B--2---:R-:W-:Y:S02]  /*0410*/  IMAD.IADD R29, R24, 0x1, R27 ;  /* 0x00000001181d7824 */ /* 0x004fe400078e021b */
[----:B---3--:R-:W-:-:S03]  /*0420*/  IMAD.WIDE R26, R19, 0x4, R2 ;  /* 0x00000004131a7825 */ /* 0x008fc600078e0202 */
[----:B------:R0:W-:Y:S04]  /*0430*/  STG.E desc[UR6][R10.64], R29 ;  /* 0x0000001d0a007986 */ /* 0x0001e8000c101906 */
[----:B------:R0:W-:Y:S01]  /*0440*/  STG.E desc[UR6][R26.64], R23 ;  /* 0x000000171a007986 */ /* 0x0001e2000c101906 */
[----:B------:R-:W-:Y:S01]  /*0450*/  IADD3 R19, PT, PT, R19, -R12, RZ ;  /* 0x8000000c13137210 */ /* 0x000fe20007ffe0ff */
[----:B------:R-:W-:Y:S06]  /*0460*/  BAR.SYNC.DEFER_BLOCKING 0x0 ;  /* 0x0000000000007b1d */ /* 0x000fec0000010000 */
[----:B------:R-:W-:Y:S05]  /*0470*/  @P0 BRA `(.L_x_9) ;  /* 0xfffffffc005c0947 */ /* 0x000fea000383ffff */
[----:B------:R-:W-:-:S06]  /*0480*/  UIADD3 UR5, UPT, UPT, UR4, -0x2, URZ ;  /* 0xfffffffe04057890 */ /* 0x000fcc000fffe0ff */
[----:B------:R-:W-:-:S07]  /*0490*/  IMAD.U32 R6, RZ, RZ, UR5 ;  /* 0x00000005ff067e24 */ /* 0x000fce000f8e00ff */
.L_x_8:
[----:B------:R-:W-:-:S13]  /*04a0*/  ISETP.GE.U32.AND P0, PT, R8, 0x3, PT ;  /* 0x000000030800780c */ /* 0x000fda0003f06070 */
[----:B0-----:R-:W-:Y:S05]  /*04b0*/  @!P0 EXIT ;  /* 0x000000000000894d */ /* 0x001fea0003800000 */
[----:B------:R-:W0:Y:S01]  /*04c0*/  LDC R7, c[0x0][0x388] ;  /* 0x0000e200ff077b82 */ /* 0x000e220000000800 */
[----:B------:R-:W-:Y:S01]  /*04d0*/  ISETP.GE.AND P0, PT, R9, 0x1, PT ;  /* 0x000000010900780c */ /* 0x000fe20003f06270 */
[----:B------:R-:W1:Y:S06]  /*04e0*/  LDCU.64 UR4, c[0x0][0x380] ;  /* 0x00007000ff0477ac */ /* 0x000e6c0008000a00 */
[----:B------:R-:W2:Y:S08]  /*04f0*/  LDC.64 R4, c[0x0][0x390] ;  /* 0x0000e400ff047b82 */ /* 0x000eb00000000a00 */
[----:B------:R-:W3:Y:S02]  /*0500*/  LDC.64 R2, c[0x0][0x380] ;  /* 0x0000e000ff027b82 */ /* 0x000ee40000000a00 */
.L_x_10:
[----:B0-----:R-:W-:-:S05]  /*0510*/  IMAD R8, R6, R7, R7 ;  /* 0x0000000706087224 */ /* 0x001fca00078e0207 */
[----:B----4-:R-:W-:Y:S02]  /*0520*/  SHF.R.S32.HI R10, RZ, 0x1f, R8 ;  /* 0x0000001fff0a7819 */ /* 0x010fe40000011408 */
[CC--:B------:R-:W-:Y:S02]  /*0530*/  IADD3 R13, P1, PT, R9.reuse, R8.reuse, RZ ;  /* 0x00000008090d7210 */ /* 0x0c0fe40007f3e0ff */
[C---:B------:R-:W-:Y:S02]  /*0540*/  IADD3 R17, PT, PT, R9.reuse, R8, RZ ;  /* 0x0000000809117210 */ /* 0x040fe40007ffe0ff */
[----:B------:R-:W-:Y:S02]  /*0550*/  LEA.HI.X.SX32 R8, R9, R10, 0x1, P1 ;  /* 0x0000000a09087211 */ /* 0x000fe400008f0eff */
[----:B-1----:R-:W-:Y:S01]  /*0560*/  LEA R12, P1, R13, UR4, 0x2 ;  /* 0x000000040d0c7c11 */ /* 0x002fe2000f8210ff */
[----:B---3--:R-:W-:-:S03]  /*0570*/  @P0 IMAD.WIDE R10, R17, 0x4, R2 ;  /* 0x00000004110a0825 */ /* 0x008fc600078e0202 */
[----:B------:R-:W-:-:S03]  /*0580*/  LEA.HI.X R13, R13, UR5, R8, 0x2, P1 ;  /* 0x000000050d0d7c11 */ /* 0x000fc600088f1408 */
[----:B------:R-:W3:Y:S04]  /*0590*/  @P0 LDG.E R11, desc[UR6][R10.64] ;  /* 0x000000060a0b0981 */ /* 0x000ee8000c1e1900 */
[----:B------:R-:W3:Y:S01]  /*05a0*/  @P0 LDG.E R8, desc[UR6][R12.64+-0x4] ;  /* 0xfffffc060c080981 */ /* 0x000ee2000c1e1900 */
[----:B------:R-:W-:Y:S02]  /*05b0*/  ISETP.GE.AND P1, PT, R9, R0, PT ;  /* 0x000000000900720c */ /* 0x000fe40003f26270 */
[----:B------:R-:W-:-:S11]  /*05c0*/  MOV R19, R17 ;  /* 0x0000001100137202 */ /* 0x000fd60000000f00 */
[----:B------:R-:W0:Y:S01]  /*05d0*/  @!P1 LDC.64 R14, c[0x0][0x380] ;  /* 0x0000e000ff0e9b82 */ /* 0x000e220000000a00 */
[----:B---3--:R-:W-:Y:S01]  /*05e0*/  ISETP.GE.AND P2, PT, R8, R11, P0 ;  /* 0x0000000b0800720c */ /* 0x008fe20000746270 */
[----:B------:R-:W-:-:S12]  /*05f0*/  @P0 VIADD R8, R17, 0xffffffff ;  /* 0xffffffff11080836 */ /* 0x000fd80000000000 */
[----:B------:R-:W-:-:S05]  /*0600*/  @P2 IMAD.MOV R8, RZ, RZ, R17 ;  /* 0x000000ffff082224 */ /* 0x000fca00078e0211 */
[----:B------:R-:W-:Y:S02]  /*0610*/  @P0 MOV R19, R8 ;  /* 0x0000000800130202 */ /* 0x000fe40000000f00 */
[----:B------:R-:W3:Y:S03]  /*0620*/  @!P1 LDG.E R8, desc[UR6][R12.64+0x4] ;  /* 0x000004060c089981 */ /* 0x000ee6000c1e1900 */
[----:B0-----:R-:W-:-:S06]  /*0630*/  @!P1 IMAD.WIDE R14, R19, 0x4, R14 ;  /* 0x00000004130e9825 */ /* 0x001fcc00078e020e */
[----:B------:R-:W3:Y:S01]  /*0640*/  @!P1 LDG.E R15, desc[UR6][R14.64] ;  /* 0x000000060e0f9981 */ /* 0x000ee2000c1e1900 */
[----:B------:R-:W-:-:S04]  /*0650*/  IMAD R25, R6, R7, R9 ;  /* 0x0000000706197224 */ /* 0x000fc800078e0209 */
[----:B------:R-:W-:-:S05]  /*0660*/  IMAD.WIDE R10, R25, 0x4, R2 ;  /* 0x00000004190a7825 */ /* 0x000fca00078e0202 */
[----:B------:R-:W4:Y:S01]  /*0670*/  LDG.E R21, desc[UR6][R10.64] ;  /* 0x000000060a157981 */ /* 0x000f22000c1e1900 */
[----:B---3--:R-:W-:-:S13]  /*0680*/  ISETP.GE.OR P0, PT, R8, R15, P1 ;  /* 0x0000000f0800720c */ /* 0x008fda0000f06670 */
[----:B------:R-:W-:-:S04]  /*0690*/  @!P0 VIADD R19, R17, 0x1 ;  /* 0x0000000111138836 */ /* 0x000fc80000000000 */
[----:B------:R-:W-:-:S06]  /*06a0*/  IMAD.WIDE R16, R19, 0x4, R2 ;  /* 0x0000000413107825 */ /* 0x000fcc00078e0202 */
[----:B------:R-:W4:Y:S01]  /*06b0*/  LDG.E R16, desc[UR6][R16.64] ;  /* 0x0000000610107981 */ /* 0x000f22000c1e1900 */
[----:B--2---:R-:W-:Y:S01]  /*06c0*/  IMAD.WIDE R12, R25, 0x4, R4 ;  /* 0x00000004190c7825 */ /* 0x004fe200078e0204 */
[----:B------:R-:W-:Y:S02]  /*06d0*/  ISETP.GE.AND P0, PT, R9, 0x1, PT ;  /* 0x000000010900780c */ /* 0x000fe40003f06270 */
[----:B----4-:R-:W-:-:S05]  /*06e0*/  IADD3 R21, PT, PT, R16, R21, RZ ;  /* 0x0000001510157210 */ /* 0x010fca0007ffe0ff */
[----:B------:R-:W-:Y:S04]  /*06f0*/  STG.E desc[UR6][R10.64], R21 ;  /* 0x000000150a007986 */ /* 0x000fe8000c101906 */
[----:B------:R0:W-:Y:S01]  /*0700*/  STG.E desc[UR6][R12.64], R19 ;  /* 0x000000130c007986 */ /* 0x0001e2000c101906 */
[----:B------:R-:W-:Y:S06]  /*0710*/  BAR.SYNC.DEFER_BLOCKING 0x0 ;  /* 0x0000000000007b1d */ /* 0x000fec0000010000 */
[----:B------:R-:W2:Y:S04]  /*0720*/  @P0 LDG.E R8, desc[UR6][R10.64+-0x4] ;  /* 0xfffffc060a080981 */ /* 0x000ea8000c1e1900 */
[----:B------:R-:W2:Y:S01]  /*0730*/  @P0 LDG.E R15, desc[UR6][R10.64] ;  /* 0x000000060a0f0981 */ /* 0x000ea2000c1e1900 */
[----:B------:R-:W-:-:S02]  /*0740*/  MOV R23, R25 ;  /* 0x0000001900177202 */ /* 0x000fc40000000f00 */
[----:B--2---:R-:W-:Y:S01]  /*0750*/  ISETP.GE.AND P2, PT, R8, R15, P0 ;  /* 0x0000000f0800720c */ /* 0x004fe20000746270 */
[----:B------:R-:W-:-:S12]  /*0760*/  @P0 VIADD R8, R25, 0xffffffff ;  /* 0xffffffff19080836 */ /* 0x000fd80000000000 */
[----:B------:R-:W-:-:S05]  /*0770*/  @P2 IMAD.MOV R8, RZ, RZ, R25 ;  /* 0x000000ffff082224 */ /* 0x000fca00078e0219 */
[----:B------:R-:W-:Y:S02]  /*0780*/  @P0 MOV R23, R8 ;  /* 0x0000000800170202 */ /* 0x000fe40000000f00 */
[----:B------:R-:W2:Y:S03]  /*0790*/  @!P1 LDG.E R8, desc[UR6][R10.64+0x4] ;  /* 0x000004060a089981 */ /* 0x000ea6000c1e1900 */
[----:B------:R-:W-:-:S06]  /*07a0*/  @!P1 IMAD.WIDE R14, R23, 0x4, R2 ;  /* 0x00000004170e9825 */ /* 0x000fcc00078e0202 */
[----:B------:R-:W2:Y:S01]  /*07b0*/  @!P1 LDG.E R15, desc[UR6][R14.64] ;  /* 0x000000060e0f9981 */ /* 0x000ea2000c1e1900 */
[----:B------:R-:W-:Y:S01]  /*07c0*/  IMAD R18, R6, R7, -R7 ;  /* 0x0000000706127224 */ /* 0x000fe200078e0a07 */
[----:B--2---:R-:W-:-:S13]  /*07d0*/  ISETP.GE.OR P2, PT, R8, R15, P1 ;  /* 0x0000000f0800720c */ /* 0x004fda0000f46670 */
[----:B------:R-:W-:Y:S01]  /*07e0*/  @!P2 VIADD R23, R25, 0x1 ;  /* 0x000000011917a836 */ /* 0x000fe20000000000 */
[----:B------:R-:W-:-:S03]  /*07f0*/  IADD3 R25, PT, PT, R9, R18, RZ ;  /* 0x0000001209197210 */ /* 0x000fc60007ffe0ff */
[----:B------:R-:W-:-:S04]  /*0800*/  IMAD.WIDE R16, R23, 0x4, R2 ;  /* 0x0000000417107825 */ /* 0x000fc800078e0202 */
[C---:B0-----:R-:W-:Y:S02]  /*0810*/  IMAD.WIDE R12, R25.reuse, 0x4, R2 ;  /* 0x00000004190c7825 */ /* 0x041fe400078e0202 */
[----:B------:R-:W2:Y:S04]  /*0820*/  LDG.E R16, desc[UR6][R16.64] ;  /* 0x0000000610107981 */ /* 0x000ea8000c1e1900 */
[----:B------:R-:W2:Y:S01]  /*0830*/  LDG.E R19, desc[UR6][R12.64] ;  /* 0x000000060c137981 */ /* 0x000ea2000c1e1900 */
[----:B------:R-:W-:-:S04]  /*0840*/  IMAD.WIDE R10, R25, 0x4, R4 ;  /* 0x00000004190a7825 */ /* 0x000fc800078e0204 */
[----:B--2---:R-:W-:-:S05]  /*0850*/  IMAD.IADD R19, R16, 0x1, R19 ;  /* 0x0000000110137824 */ /* 0x004fca00078e0213 */
[----:B------:R-:W-:Y:S04]  /*0860*/  STG.E desc[UR6][R12.64], R19 ;  /* 0x000000130c007986 */ /* 0x000fe8000c101906 */
[----:B------:R0:W-:Y:S01]  /*0870*/  STG.E desc[UR6][R10.64], R23 ;  /* 0x000000170a007986 */ /* 0x0001e2000c101906 */
[----:B------:R-:W-:Y:S06]  /*0880*/  BAR.SYNC.DEFER_BLOCKING 0x0 ;  /* 0x0000000000007b1d */ /* 0x000fec0000010000 */
[----:B------:R-:W2:Y:S04]  /*0890*/  @P0 LDG.E R8, desc[UR6][R12.64+-0x4] ;  /* 0xfffffc060c080981 */ /* 0x000ea8000c1e1900 */
[----:B------:R-:W2:Y:S01]  /*08a0*/  @P0 LDG.E R15, desc[UR6][R12.64] ;  /* 0x000000060c0f0981 */ /* 0x000ea2000c1e1900 */
[----:B------:R-:W-:Y:S01]  /*08b0*/  IMAD.MOV.U32 R21, RZ, RZ, R25 ;  /* 0x000000ffff157224 */ /* 0x000fe200078e0019 */
[----:B--2---:R-:W-:-:S02]  /*08c0*/  ISETP.GE.AND P2, PT, R8, R15, P0 ;  /* 0x0000000f0800720c */ /* 0x004fc40000746270 */
[----:B------:R-:W-:-:S11]  /*08d0*/  @P0 IADD3 R8, PT, PT, R25, -0x1, RZ ;  /* 0xffffffff19080810 */ /* 0x000fd60007ffe0ff */
[----:B------:R-:W-:-:S05]  /*08e0*/  @P2 IADD3 R8, PT, PT, R25, RZ, RZ ;  /* 0x000000ff19082210 */ /* 0x000fca0007ffe0ff */
[----:B------:R-:W-:Y:S02]  /*08f0*/  @P0 IMAD.MOV.U32 R21, RZ, RZ, R8 ;  /* 0x000000ffff150224 */ /* 0x000fe400078e0008 */
[----:B------:R-:W2:Y:S02]  /*0900*/  @!P1 LDG.E R8, desc[UR6][R12.64+0x4] ;  /* 0x000004060c089981 */ /* 0x000ea4000c1e1900 */
[----:B------:R-:W-:-:S06]  /*0910*/  @!P1 IMAD.WIDE R14, R21, 0x4, R2 ;  /* 0x00000004150e9825 */ /* 0x000fcc00078e0202 */
[----:B------:R-:W2:Y:S01]  /*0920*/  @!P1 LDG.E R15, desc[UR6][R14.64] ;  /* 0x000000060e0f9981 */ /* 0x000ea2000c1e1900 */
[----:B------:R-:W-:Y:S02]  /*0930*/  IADD3 R18, PT, PT, R18, -R7, RZ ;  /* 0x8000000712127210 */ /* 0x000fe40007ffe0ff */
        /* <DEDUP_REMOVED lines=9> */
[----:B------:R0:W-:Y:S04]  /*09d0*/  STG.E desc[UR6][R10.64], R19 ;  /* 0x000000130a007986 */ /* 0x0001e8000c101906 */
        /* <DEDUP_REMOVED lines=12> */
[----:B0-----:R-:W-:-:S05]  /*0aa0*/  IADD3 R19, PT, PT, R9, -R7, R18 ;  /* 0x8000000709137210 */ /* 0x001fca0007ffe012 */
[----:B------:R-:W-:-:S05]  /*0ab0*/  IMAD.WIDE R16, R19, 0x4, R2 ;  /* 0x0000000413107825 */ /* 0x000fca00078e0202 */
[----:B-1----:R-:W3:Y:S01]  /*0ac0*/  LDG.E R21, desc[UR6][R16.64] ;  /* 0x0000000610157981 */ /* 0x002ee2000c1e1900 */
[----:B--2---:R-:W-:-:S13]  /*0ad0*/  ISETP.GE.OR P2, PT, R8, R15, P1 ;  /* 0x0000000f0800720c */ /* 0x004fda0000f46670 */
[----:B------:R-:W-:-:S05]  /*0ae0*/  @!P2 IADD3 R23, PT, PT, R25, 0x1, RZ ;  /* 0x000000011917a810 */ /* 0x000fca0007ffe0ff */
[----:B------:R-:W-:-:S06]  /*0af0*/  IMAD.WIDE R12, R23, 0x4, R2 ;  /* 0x00000004170c7825 */ /* 0x000fcc00078e0202 */
[----:B------:R-:W3:Y:S01]  /*0b00*/  LDG.E R12, desc[UR6][R12.64] ;  /* 0x000000060c0c7981 */ /* 0x000ee2000c1e1900 */
[C---:B------:R-:W-:Y:S01]  /*0b10*/  ISETP.GT.AND P1, PT, R6.reuse, 0x3, PT ;  /* 0x000000030600780c */ /* 0x040fe20003f24270 */
[----:B------:R-:W-:Y:S01]  /*0b20*/  IMAD.WIDE R10, R19, 0x4, R4 ;  /* 0x00000004130a7825 */ /* 0x000fe200078e0204 */
[----:B------:R-:W-:-:S03]  /*0b30*/  IADD3 R6, PT, PT, R6, -0x4, RZ ;  /* 0xfffffffc06067810 */ /* 0x000fc60007ffe0ff */
[----:B---3--:R-:W-:-:S05]  /*0b40*/  IMAD.IADD R21, R12, 0x1, R21 ;  /* 0x000000010c157824 */ /* 0x008fca00078e0215 */
[----:B------:R4:W-:Y:S04]  /*0b50*/  STG.E desc[UR6][R16.64], R21 ;  /* 0x0000001510007986 */ /* 0x0009e8000c101906 */
[----:B------:R4:W-:Y:S01]  /*0b60*/  STG.E desc[UR6][R10.64], R23 ;  /* 0x000000170a007986 */ /* 0x0009e2000c101906 */
[----:B------:R-:W-:Y:S06]  /*0b70*/  BAR.SYNC.DEFER_BLOCKING 0x0 ;  /* 0x0000000000007b1d */ /* 0x000fec0000010000 */
[----:B------:R-:W-:Y:S05]  /*0b80*/  @P1 BRA `(.L_x_10) ;  /* 0xfffffff800601947 */ /* 0x000fea000383ffff */
[----:B------:R-:W-:Y:S05]  /*0b90*/  EXIT ;  /* 0x000000000000794d */ /* 0x000fea0003800000 */
.L_x_11:
        /* <DEDUP_REMOVED lines=14> */
.L_x_16:


//--------------------- .text._Z16edgeDetectKernelPhiiPiS0_iS0_ --------------------------
	.section	.text._Z16edgeDetectKernelPhiiPiS0_iS0_,"ax",@progbits
	.align	128
        .global         _Z16edgeDetectKernelPhiiPiS0_iS0_
        .type           _Z16edgeDetectKernelPhiiPiS0_iS0_,@function
        .size           _Z16edgeDetectKernelPhiiPiS0_iS0_,(.L_x_17 - _Z16edgeDetectKernelPhiiPiS0_iS0_)
        .other          _Z16edgeDetectKernelPhiiPiS0_iS0_,@"STO_CUDA_ENTRY STV_DEFAULT"
_Z16edgeDetectKernelPhiiPiS0_iS0_:
.text._Z16edgeDetectKernelPhiiPiS0_iS0_:
[----:B------:R-:W-:Y:S01]  /*0000*/  LDC R1, c[0x0][0x37c] ;  /* 0x0000df00ff017b82 */ /* 0x000fe20000000800 */
[----:B------:R-:W0:Y:S07]  /*0010*/  S2R R19, SR_TID.Y ;  /* 0x0000000000137919 */ /* 0x000e2e0000002200 */
[----:B------:R-:W1:Y:S01]  /*0020*/  LDC R0, c[0x0][0x360] ;  /* 0x0000d800ff007b82 */ /* 0x000e620000000800 */
[----:B------:R-:W1:Y:S07]  /*0030*/  S2R R17, SR_TID.X ;  /* 0x0000000000117919 */ /* 0x000e6e0000002100 */
[----:B------:R-:W0:Y:S08]  /*0040*/  S2UR UR5, SR_CTAID.Y ;  /* 0x00000000000579c3 */ /* 0x000e300000002600 */
[----:B------:R-:W0:Y:S08]  /*0050*/  LDC R4, c[0x0][0x364] ;  /* 0x0000d900ff047b82 */ /* 0x000e300000000800 */
[----:B------:R-:W1:Y:S08]  /*0060*/  S2UR UR4, SR_CTAID.X ;  /* 0x00000000000479c3 */ /* 0x000e700000002500 */
[----:B------:R-:W2:Y:S01]  /*0070*/  LDC.64 R2, c[0x0][0x388] ;  /* 0x0000e200ff027b82 */ /* 0x000ea20000000a00 */
[----:B0-----:R-:W-:-:S02]  /*0080*/  IMAD R19, R4, UR5, R19 ;  /* 0x0000000504137c24 */ /* 0x001fc4000f8e0213 */
[----:B-1----:R-:W-:-:S03]  /*0090*/  IMAD R17, R0, UR4, R17 ;  /* 0x0000000400117c24 */ /* 0x002fc6000f8e0211 */
[----:B--2---:R-:W-:-:S04]  /*00a0*/  ISETP.GE.AND P0, PT, R19, R3, PT ;  /* 0x000000031300720c */ /* 0x004fc80003f06270 */
[----:B------:R-:W-:-:S13]  /*00b0*/  ISETP.GE.OR P0, PT, R17, R2, P0 ;  /* 0x000000021100720c */ /* 0x000fda0000706670 */
[----:B------:R-:W-:Y:S05]  /*00c0*/  @P0 EXIT ;  /* 0x000000000000094d */ /* 0x000fea0003800000 */
[----:B------:R-:W-:Y:S01]  /*00d0*/  VIMNMX R0, PT, PT, R17, 0x1, !PT ;  /* 0x0000000111007848 */ /* 0x000fe20007fe0100 */
[----:B------:R-:W0:Y:S01]  /*00e0*/  LDCU.64 UR6, c[0x0][0x380] ;  /* 0x00007000ff0677ac */ /* 0x000e220008000a00 */
[C---:B------:R-:W-:Y:S01]  /*00f0*/  VIADD R13, R2.reuse, 0xffffffff ;  /* 0xffffffff020d7836 */ /* 0x040fe20000000000 */
[----:B------:R-:W-:Y:S01]  /*0100*/  ISETP.GE.AND P0, PT, R2, 0x1, PT ;  /* 0x000000010200780c */ /* 0x000fe20003f06270 */
[----:B------:R-:W1:Y:S01]  /*0110*/  LDC.64 R4, c[0x0][0x390] ;  /* 0x0000e400ff047b82 */ /* 0x000e620000000a00 */
[----:B------:R-:W-:Y:S01]  /*0120*/  VIADD R0, R0, 0xffffffff ;  /* 0xffffffff00007836 */ /* 0x000fe20000000000 */
[----:B------:R-:W-:Y:S01]  /*0130*/  VIMNMX.U32 R8, PT, PT, R19, 0x1, !PT ;  /* 0x0000000113087848 */ /* 0x000fe20007fe0000 */
[----:B------:R-:W1:Y:S01]  /*0140*/  LDCU.64 UR4, c[0x0][0x358] ;  /* 0x00006b00ff0477ac */ /* 0x000e620008000a00 */
[----:B------:R-:W-:Y:S02]  /*0150*/  VIMNMX R9, PT, PT, R17, -0x1, !PT ;  /* 0xffffffff11097848 */ /* 0x000fe40007fe0100 */
[----:B------:R-:W-:Y:S01]  /*0160*/  SEL R15, R13, R0, !P0 ;  /* 0x000000000d0f7207 */ /* 0x000fe20004000000 */
[----:B------:R-:W-:Y:S01]  /*0170*/  VIADD R8, R8, 0xffffffff ;  /* 0xffffffff08087836 */ /* 0x000fe20000000000 */
[----:B------:R-:W2:Y:S01]  /*0180*/  LDC.64 R6, c[0x0][0x398] ;  /* 0x0000e600ff067b82 */ /* 0x000ea20000000a00 */
[----:B------:R-:W-:Y:S01]  /*0190*/  ISETP.GT.AND P0, PT, R2, RZ, PT ;  /* 0x000000ff0200720c */ /* 0x000fe20003f04270 */
[----:B------:R-:W-:Y:S01]  /*01a0*/  VIADD R9, R9, 0x1 ;  /* 0x0000000109097836 */ /* 0x000fe20000000000 */
[----:B------:R-:W-:Y:S01]  /*01b0*/  VIMNMX R0, PT, PT, RZ, R17, !PT ;  /* 0x00000011ff007248 */ /* 0x000fe20007fe0100 */
[----:B------:R-:W-:-:S03]  /*01c0*/  IMAD R10, R8, R2, R15 ;  /* 0x00000002080a7224 */ /* 0x000fc600078e020f */
[-C--:B------:R-:W-:Y:S02]  /*01d0*/  SEL R29, R0, R13.reuse, P0 ;  /* 0x0000000d001d7207 */ /* 0x080fe40000000000 */
[----:B0-----:R-:W-:Y:S02]  /*01e0*/  IADD3 R22, P1, PT, R10, UR6, RZ ;  /* 0x000000060a167c10 */ /* 0x001fe4000ff3e0ff */
[CC--:B------:R-:W-:Y:S01]  /*01f0*/  ISETP.GE.AND P0, PT, R9.reuse, R2.reuse, PT ;  /* 0x000000020900720c */ /* 0x0c0fe20003f06270 */
[----:B------:R-:W-:Y:S01]  /*0200*/  IMAD R0, R8, R2, R29 ;  /* 0x0000000208007224 */ /* 0x000fe200078e021d */
[----:B------:R-:W-:Y:S02]  /*0210*/  LEA.HI.X.SX32 R23, R10, UR7, 0x1, P1 ;  /* 0x000000070a177c11 */ /* 0x000fe400088f0eff */
[----:B------:R-:W-:Y:S01]  /*0220*/  SEL R13, R9, R13, !P0 ;  /* 0x0000000d090d7207 */ /* 0x000fe20004000000 */
[----:B-1----:R-:W3:Y:S01]  /*0230*/  LDG.E R16, desc[UR4][R4.64+0x4] ;  /* 0x0000040404107981 */ /* 0x002ee2000c1e1900 */
[----:B------:R-:W-:-:S03]  /*0240*/  IADD3 R10, P1, PT, R0, UR6, RZ ;  /* 0x00000006000a7c10 */ /* 0x000fc6000ff3e0ff */
[----:B------:R-:W-:Y:S01]  /*0250*/  IMAD R9, R8, R2, R13 ;  /* 0x0000000208097224 */ /* 0x000fe200078e020d */
[----:B------:R-:W-:Y:S01]  /*0260*/  LEA.HI.X.SX32 R11, R0, UR7, 0x1, P1 ;  /* 0x00000007000b7c11 */ /* 0x000fe200088f0eff */
[----:B------:R-:W4:Y:S04]  /*0270*/  LDG.E.U8 R27, desc[UR4][R22.64] ;  /* 0x00000004161b7981 */ /* 0x000f28000c1e1100 */
[----:B------:R-:W5:Y:S04]  /*0280*/  LDG.E R0, desc[UR4][R4.64] ;  /* 0x0000000404007981 */ /* 0x000f68000c1e1900 */
[----:B--2---:R-:W2:Y:S01]  /*0290*/  LDG.E R25, desc[UR4][R6.64] ;  /* 0x0000000406197981 */ /* 0x004ea2000c1e1900 */
[----:B------:R-:W-:-:S03]  /*02a0*/  IADD3 R8, P0, PT, R9, UR6, RZ ;  /* 0x0000000609087c10 */ /* 0x000fc6000ff1e0ff */
[----:B------:R0:W2:Y:S01]  /*02b0*/  LDG.E.U8 R18, desc[UR4][R10.64] ;  /* 0x000000040a127981 */ /* 0x0000a2000c1e1100 */
[----:B------:R-:W-:-:S03]  /*02c0*/  LEA.HI.X.SX32 R9, R9, UR7, 0x1, P0 ;  /* 0x0000000709097c11 */ /* 0x000fc600080f0eff */
[----:B------:R-:W2:Y:S04]  /*02d0*/  LDG.E R20, desc[UR4][R6.64+0x4] ;  /* 0x0000040406147981 */ /* 0x000ea8000c1e1900 */
[----:B------:R-:W2:Y:S04]  /*02e0*/  LDG.E R21, desc[UR4][R4.64+0x8] ;  /* 0x0000080404157981 */ /* 0x000ea8000c1e1900 */
[----:B------:R1:W2:Y:S04]  /*02f0*/  LDG.E.U8 R22, desc[UR4][R8.64] ;  /* 0x0000000408167981 */ /* 0x0002a8000c1e1100 */
[----:B------:R-:W2:Y:S01]  /*0300*/  LDG.E R23, desc[UR4][R6.64+0x8] ;  /* 0x0000080406177981 */ /* 0x000ea2000c1e1900 */
[----:B------:R-:W-:-:S05]  /*0310*/  VIADD R24, R19, 0x1 ;  /* 0x0000000113187836 */ /* 0x000fca0000000000 */
[----:B------:R-:W-:Y:S01]  /*0320*/  ISETP.GE.U32.AND P0, PT, R24, R3, PT ;  /* 0x000000031800720c */ /* 0x000fe20003f06070 */
[CC--:B------:R-:W-:Y:S02]  /*0330*/  IMAD R12, R19.reuse, R2.reuse, R29 ;  /* 0x00000002130c7224 */ /* 0x0c0fe400078e021d */
[----:B0-----:R-:W-:-:S10]  /*0340*/  IMAD R11, R19, R2, R15 ;  /* 0x00000002130b7224 */ /* 0x001fd400078e020f */
[----:B------:R-:W-:Y:S01]  /*0350*/  @P0 VIADD R24, R3, 0xffffffff ;  /* 0xffffffff03180836 */ /* 0x000fe20000000000 */
[----:B------:R-:W-:-:S03]  /*0360*/  IADD3 R14, P0, PT, R12, UR6, RZ ;  /* 0x000000060c0e7c10 */ /* 0x000fc6000ff1e0ff */
[-C--:B------:R-:W-:Y:S01]  /*0370*/  IMAD R3, R24, R2.reuse, R15 ;  /* 0x0000000218037224 */ /* 0x080fe200078e020f */
[----:B------:R-:W-:Y:S02]  /*0380*/  LEA.HI.X.SX32 R15, R12, UR7, 0x1, P0 ;  /* 0x000000070c0f7c11 */ /* 0x000fe400080f0eff */
[----:B-1----:R-:W-:Y:S02]  /*0390*/  IADD3 R8, P1, PT, R11, UR6, RZ ;  /* 0x000000060b087c10 */ /* 0x002fe4000ff3e0ff */
[----:B------:R-:W-:Y:S01]  /*03a0*/  IADD3 R10, P0, PT, R3, UR6, RZ ;  /* 0x00000006030a7c10 */ /* 0x000fe2000ff1e0ff */
[CC--:B------:R-:W-:Y:S01]  /*03b0*/  IMAD R26, R24.reuse, R2.reuse, R29 ;  /* 0x00000002181a7224 */ /* 0x0c0fe200078e021d */
[----:B------:R-:W-:Y:S01]  /*03c0*/  LEA.HI.X.SX32 R9, R11, UR7, 0x1, P1 ;  /* 0x000000070b097c11 */ /* 0x000fe200088f0eff */
[-CC-:B------:R-:W-:Y:S01]  /*03d0*/  IMAD R24, R24, R2.reuse, R13.reuse ;  /* 0x0000000218187224 */ /* 0x180fe200078e020d */
[----:B------:R-:W-:Y:S01]  /*03e0*/  LEA.HI.X.SX32 R11, R3, UR7, 0x1, P0 ;  /* 0x00000007030b7c11 */ /* 0x000fe200080f0eff */
[----:B------:R-:W-:Y:S01]  /*03f0*/  IMAD R13, R19, R2, R13 ;  /* 0x00000002130d7224 */ /* 0x000fe200078e020d */
[----:B------:R-:W2:Y:S04]  /*0400*/  LDG.E.U8 R14, desc[UR4][R14.64] ;  /* 0x000000040e0e7981 */ /* 0x000ea8000c1e1100 */
[C---:B------:R-:W-:Y:S01]  /*0410*/  IADD3 R12, P1, PT, R13.reuse, UR6, RZ ;  /* 0x000000060d0c7c10 */ /* 0x040fe2000ff3e0ff */
[----:B------:R-:W2:Y:S04]  /*0420*/  LDG.E.U8 R8, desc[UR4][R8.64] ;  /* 0x0000000408087981 */ /* 0x000ea8000c1e1100 */
[----:B------:R0:W2:Y:S01]  /*0430*/  LDG.E.U8 R28, desc[UR4][R10.64] ;  /* 0x000000040a1c7981 */ /* 0x0000a2000c1e1100 */
[----:B------:R-:W-:-:S03]  /*0440*/  LEA.HI.X.SX32 R13, R13, UR7, 0x1, P1 ;  /* 0x000000070d0d7c11 */ /* 0x000fc600088f0eff */
[----:B------:R-:W2:Y:S04]  /*0450*/  LDG.E R15, desc[UR4][R4.64+0xc] ;  /* 0x00000c04040f7981 */ /* 0x000ea8000c1e1900 */
[----:B------:R-:W2:Y:S01]  /*0460*/  LDG.E R9, desc[UR4][R6.64+0x10] ;  /* 0x0000100406097981 */ /* 0x000ea2000c1e1900 */
[----:B0-----:R-:W-:-:S03]  /*0470*/  IADD3 R10, P0, PT, R26, UR6, RZ ;  /* 0x000000061a0a7c10 */ /* 0x001fc6000ff1e0ff */
[----:B------:R-:W2:Y:S01]  /*0480*/  LDG.E.U8 R12, desc[UR4][R12.64] ;  /* 0x000000040c0c7981 */ /* 0x000ea2000c1e1100 */
[----:B------:R-:W-:-:S05]  /*0490*/  LEA.HI.X.SX32 R11, R26, UR7, 0x1, P0 ;  /* 0x000000071a0b7c11 */ /* 0x000fca00080f0eff */
[----:B------:R-:W2:Y:S04]  /*04a0*/  LDG.E.U8 R10, desc[UR4][R10.64] ;  /* 0x000000040a0a7981 */ /* 0x000ea8000c1e1100 */
[----:B------:R-:W2:Y:S04]  /*04b0*/  LDG.E R13, desc[UR4][R4.64+0x14] ;  /* 0x00001404040d7981 */ /* 0x000ea8000c1e1900 */
[----:B------:R-:W2:Y:S01]  /*04c0*/  LDG.E R11, desc[UR4][R6.64+0x1c] ;  /* 0x00001c04060b7981 */ /* 0x000ea2000c1e1900 */
[----:B---3--:R-:W-:Y:S02]  /*04d0*/  I2FP.F32.S32 R16, R16 ;  /* 0x0000001000107245 */ /* 0x008fe40000201400 */
[----:B-----5:R-:W-:-:S02]  /*04e0*/  I2FP.F32.S32 R29, R0 ;  /* 0x00000000001d7245 */ /* 0x020fc40000201400 */
[----:B----4-:R-:W-:Y:S02]  /*04f0*/  I2FP.F32.U32 R0, R27 ;  /* 0x0000001b00007245 */ /* 0x010fe40000201000 */
[----:B--2---:R-:W-:Y:S01]  /*0500*/  I2FP.F32.S32 R3, R25 ;  /* 0x0000001900037245 */ /* 0x004fe20000201400 */
[----:B------:R-:W2:Y:S01]  /*0510*/  LDG.E R27, desc[UR4][R6.64+0x20] ;  /* 0x00002004061b7981 */ /* 0x000ea2000c1e1900 */
[----:B------:R-:W-:-:S03]  /*0520*/  I2FP.F32.U32 R18, R18 ;  /* 0x0000001200127245 */ /* 0x000fc60000201000 */
[C---:B------:R-:W-:Y:S01]  /*0530*/  FFMA R3, R0.reuse, R3, RZ ;  /* 0x0000000300037223 */ /* 0x040fe200000000ff */
[----:B------:R-:W-:Y:S01]  /*0540*/  FFMA R29, R0, R29, RZ ;  /* 0x0000001d001d7223 */ /* 0x000fe200000000ff */
[----:B------:R-:W-:Y:S01]  /*0550*/  I2FP.F32.S32 R25, R20 ;  /* 0x0000001400197245 */ /* 0x000fe20000201400 */
[----:B------:R-:W3:Y:S02]  /*0560*/  LDG.E R0, desc[UR4][R6.64+0xc] ;  /* 0x00000c0406007981 */ /* 0x000ee4000c1e1900 */
[C---:B------:R-:W-:Y:S02]  /*0570*/  FFMA R20, R18.reuse, R16, R29 ;  /* 0x0000001012147223 */ /* 0x040fe4000000001d */
[----:B------:R-:W-:Y:S01]  /*0580*/  FFMA R25, R18, R25, R3 ;  /* 0x0000001912197223 */ /* 0x000fe20000000003 */
[----:B------:R-:W-:Y:S01]  /*0590*/  I2FP.F32.S32 R18, R21 ;  /* 0x0000001500127245 */ /* 0x000fe20000201400 */
[----:B------:R-:W4:Y:S01]  /*05a0*/  LDG.E R3, desc[UR4][R4.64+0x10] ;  /* 0x0000100404037981 */ /* 0x000f22000c1e1900 */
[----:B------:R-:W-:-:S03]  /*05b0*/  I2FP.F32.U32 R21, R22 ;  /* 0x0000001600157245 */ /* 0x000fc60000201000 */
[----:B------:R-:W5:Y:S01]  /*05c0*/  LDG.E R16, desc[UR4][R6.64+0x14] ;  /* 0x0000140406107981 */ /* 0x000f62000c1e1900 */
[----:B------:R-:W-:Y:S01]  /*05d0*/  I2FP.F32.S32 R26, R23 ;  /* 0x00000017001a7245 */ /* 0x000fe20000201400 */
[C---:B------:R-:W-:Y:S01]  /*05e0*/  FFMA R22, R21.reuse, R18, R20 ;  /* 0x0000001215167223 */ /* 0x040fe20000000014 */
[C---:B------:R-:W-:Y:S01]  /*05f0*/  IADD3 R20, P0, PT, R24.reuse, UR6, RZ ;  /* 0x0000000618147c10 */ /* 0x040fe2000ff1e0ff */
[----:B------:R-:W2:Y:S02]  /*0600*/  LDG.E R18, desc[UR4][R4.64+0x18] ;  /* 0x0000180404127981 */ /* 0x000ea4000c1e1900 */
[----:B------:R-:W-:Y:S02]  /*0610*/  FFMA R26, R21, R26, R25 ;  /* 0x0000001a151a7223 */ /* 0x000fe40000000019 */
[----:B------:R-:W2:Y:S01]  /*0620*/  LDG.E R23, desc[UR4][R6.64+0x18] ;  /* 0x0000180406177981 */ /* 0x000ea2000c1e1900 */
[----:B------:R-:W-:-:S03]  /*0630*/  LEA.HI.X.SX32 R21, R24, UR7, 0x1, P0 ;  /* 0x0000000718157c11 */ /* 0x000fc600080f0eff */
[----:B------:R-:W2:Y:S04]  /*0640*/  LDG.E R25, desc[UR4][R4.64+0x1c] ;  /* 0x00001c0404197981 */ /* 0x000ea8000c1e1900 */
[----:B------:R0:W2:Y:S04]  /*0650*/  LDG.E R24, desc[UR4][R4.64+0x20] ;  /* 0x0000200404187981 */ /* 0x0000a8000c1e1900 */
[----:B------:R-:W2:Y:S01]  /*0660*/  LDG.E.U8 R20, desc[UR4][R20.64] ;  /* 0x0000000414147981 */ /* 0x000ea2000c1e1100 */
[----:B------:R-:W-:Y:S02]  /*0670*/  I2FP.F32.S32 R29, R15 ;  /* 0x0000000f001d7245 */ /* 0x000fe40000201400 */
[----:B------:R-:W-:-:S02]  /*0680*/  I2FP.F32.U32 R15, R8 ;  /* 0x00000008000f7245 */ /* 0x000fc40000201000 */
[----:B------:R-:W-:-:S03]  /*0690*/  I2FP.F32.S32 R9, R9 ;  /* 0x0000000900097245 */ /* 0x000fc60000201400 */
[----:B------:R-:W-:Y:S01]  /*06a0*/  FFMA R22, R15, R29, R22 ;  /* 0x0000001d0f167223 */ /* 0x000fe20000000016 */
[----:B0-----:R-:W-:Y:S02]  /*06b0*/  I2FP.F32.U32 R5, R12 ;  /* 0x0000000c00057245 */ /* 0x001fe40000201000 */
[----:B------:R-:W-:Y:S02]  /*06c0*/  I2FP.F32.S32 R13, R13 ;  /* 0x0000000d000d7245 */ /* 0x000fe40000201400 */
[----:B------:R-:W-:Y:S01]  /*06d0*/  I2FP.F32.S32 R11, R11 ;  /* 0x0000000b000b7245 */ /* 0x000fe20000201400 */
[----:B------:R-:W-:Y:S01]  /*06e0*/  IMAD R17, R19, R2, R17 ;  /* 0x0000000213117224 */ /* 0x000fe200078e0211 */
[----:B---3--:R-:W-:Y:S02]  /*06f0*/  I2FP.F32.S32 R0, R0 ;  /* 0x0000000000007245 */ /* 0x008fe40000201400 */
[----:B----4-:R-:W-:-:S03]  /*0700*/  I2FP.F32.S32 R8, R3 ;  /* 0x0000000300087245 */ /* 0x010fc60000201400 */
[----:B------:R-:W-:Y:S01]  /*0710*/  FFMA R0, R15, R0, R26 ;  /* 0x000000000f007223 */ /* 0x000fe2000000001a */
[----:B------:R-:W-:Y:S02]  /*0720*/  I2FP.F32.U32 R3, R14 ;  /* 0x0000000e00037245 */ /* 0x000fe40000201000 */
[----:B-----5:R-:W-:-:S03]  /*0730*/  I2FP.F32.S32 R7, R16 ;  /* 0x0000001000077245 */ /* 0x020fc60000201400 */
[C---:B------:R-:W-:Y:S01]  /*0740*/  FFMA R8, R3.reuse, R8, R22 ;  /* 0x0000000803087223 */ /* 0x040fe20000000016 */
[----:B------:R-:W-:Y:S01]  /*0750*/  FFMA R0, R3, R9, R0 ;  /* 0x0000000903007223 */ /* 0x000fe20000000000 */
[----:B--2---:R-:W-:Y:S02]  /*0760*/  I2FP.F32.S32 R18, R18 ;  /* 0x0000001200127245 */ /* 0x004fe40000201400 */
[----:B------:R-:W-:Y:S01]  /*0770*/  I2FP.F32.U32 R3, R28 ;  /* 0x0000001c00037245 */ /* 0x000fe20000201000 */
[C---:B------:R-:W-:Y:S01]  /*0780*/  FFMA R8, R5.reuse, R13, R8 ;  /* 0x0000000d05087223 */ /* 0x040fe20000000008 */
[----:B------:R-:W-:Y:S01]  /*0790*/  I2FP.F32.S32 R23, R23 ;  /* 0x0000001700177245 */ /* 0x000fe20000201400 */
[----:B------:R-:W-:Y:S01]  /*07a0*/  FFMA R0, R5, R7, R0 ;  /* 0x0000000705007223 */ /* 0x000fe20000000000 */
[----:B------:R-:W-:Y:S01]  /*07b0*/  I2FP.F32.U32 R7, R10 ;  /* 0x0000000a00077245 */ /* 0x000fe20000201000 */
[C---:B------:R-:W-:Y:S01]  /*07c0*/  FFMA R8, R3.reuse, R18, R8 ;  /* 0x0000001203087223 */ /* 0x040fe20000000008 */
[----:B------:R-:W-:Y:S01]  /*07d0*/  I2FP.F32.S32 R25, R25 ;  /* 0x0000001900197245 */ /* 0x000fe20000201400 */
[----:B------:R-:W-:Y:S01]  /*07e0*/  FFMA R0, R3, R23, R0 ;  /* 0x0000001703007223 */ /* 0x000fe20000000000 */
[----:B------:R-:W0:Y:S01]  /*07f0*/  LDC.64 R4, c[0x0][0x3a8] ;  /* 0x0000ea00ff047b82 */ /* 0x000e220000000a00 */
[----:B------:R-:W-:-:S02]  /*0800*/  I2FP.F32.S32 R24, R24 ;  /* 0x0000001800187245 */ /* 0x000fc40000201400 */
[----:B------:R-:W-:Y:S01]  /*0810*/  I2FP.F32.S32 R27, R27 ;  /* 0x0000001b001b7245 */ /* 0x000fe20000201400 */
[C---:B------:R-:W-:Y:S01]  /*0820*/  FFMA R8, R7.reuse, R25, R8 ;  /* 0x0000001907087223 */ /* 0x040fe20000000008 */
[----:B------:R-:W-:Y:S01]  /*0830*/  I2FP.F32.U32 R3, R20 ;  /* 0x0000001400037245 */ /* 0x000fe20000201000 */
[----:B------:R-:W-:-:S04]  /*0840*/  FFMA R0, R7, R11, R0 ;  /* 0x0000000b07007223 */ /* 0x000fc80000000000 */
[C---:B------:R-:W-:Y:S01]  /*0850*/  FFMA R8, R3.reuse, R24, R8 ;  /* 0x0000001803087223 */ /* 0x040fe20000000008 */
[----:B------:R-:W-:-:S04]  /*0860*/  FFMA R27, R3, R27, R0 ;  /* 0x0000001b031b7223 */ /* 0x000fc80000000000 */
[----:B------:R-:W-:-:S04]  /*0870*/  FADD R8, |R8|, |R27| ;  /* 0x4000001b08087221 */ /* 0x000fc80000000200 */
[----:B------:R-:W1:Y:S01]  /*0880*/  F2I.TRUNC.NTZ R3, R8 ;  /* 0x0000000800037305 */ /* 0x000e62000020f100 */
[----:B0-----:R-:W-:-:S05]  /*0890*/  IMAD.WIDE R4, R17, 0x4, R4 ;  /* 0x0000000411047825 */ /* 0x001fca00078e0204 */
[----:B-1----:R-:W-:Y:S01]  /*08a0*/  STG.E desc[UR4][R4.64], R3 ;  /* 0x0000000304007986 */ /* 0x002fe2000c101904 */
[----:B------:R-:W-:Y:S05]  /*08b0*/  EXIT ;  /* 0x000000000000794d */ /* 0x000fea0003800000 */
.L_x_12:
        /* <DEDUP_REMOVED lines=12> */
.L_x_17:


//--------------------- .text._Z21convertRgb2GrayKernelPhiiS_ --------------------------
	.section	.text._Z21convertRgb2GrayKernelPhiiS_,"ax",@progbits
	.align	128
        .global         _Z21convertRgb2GrayKernelPhiiS_
        .type           _Z21convertRgb2GrayKernelPhiiS_,@function
        .size           _Z21convertRgb2GrayKernelPhiiS_,(.L_x_18 - _Z21convertRgb2GrayKernelPhiiS_)
        .other          _Z21convertRgb2GrayKernelPhiiS_,@"STO_CUDA_ENTRY STV_DEFAULT"
_Z21convertRgb2GrayKernelPhiiS_:
.text._Z21convertRgb2GrayKernelPhiiS_:
[----:B------:R-:W-:Y:S01]  /*0000*/  LDC R1, c[0x0][0x37c] ;  /* 0x0000df00ff017b82 */ /* 0x000fe20000000800 */
[----:B------:R-:W0:Y:S07]  /*0010*/  S2R R3, SR_TID.Y ;  /* 0x0000000000037919 */ /* 0x000e2e0000002200 */
[----:B------:R-:W1:Y:S01]  /*0020*/  LDC R5, c[0x0][0x360] ;  /* 0x0000d800ff057b82 */ /* 0x000e620000000800 */
[----:B------:R-:W2:Y:S01]  /*0030*/  LDCU.64 UR6, c[0x0][0x388] ;  /* 0x00007100ff0677ac */ /* 0x000ea20008000a00 */
[----:B------:R-:W1:Y:S06]  /*0040*/  S2R R0, SR_TID.X ;  /* 0x0000000000007919 */ /* 0x000e6c0000002100 */
[----:B------:R-:W0:Y:S08]  /*0050*/  S2UR UR5, SR_CTAID.Y ;  /* 0x00000000000579c3 */ /* 0x000e300000002600 */
[----:B------:R-:W0:Y:S08]  /*0060*/  LDC R2, c[0x0][0x364] ;  /* 0x0000d900ff027b82 */ /* 0x000e300000000800 */
[----:B------:R-:W1:Y:S01]  /*0070*/  S2UR UR4, SR_CTAID.X ;  /* 0x00000000000479c3 */ /* 0x000e620000002500 */
[----:B0-----:R-:W-:-:S05]  /*0080*/  IMAD R3, R2, UR5, R3 ;  /* 0x0000000502037c24 */ /* 0x001fca000f8e0203 */
[----:B--2---:R-:W-:Y:S01]  /*0090*/  ISETP.GE.AND P0, PT, R3, UR7, PT ;  /* 0x0000000703007c0c */ /* 0x004fe2000bf06270 */
[----:B-1----:R-:W-:-:S05]  /*00a0*/  IMAD R0, R5, UR4, R0 ;  /* 0x0000000405007c24 */ /* 0x002fca000f8e0200 */
[----:B------:R-:W-:-:S13]  /*00b0*/  ISETP.GE.OR P0, PT, R0, UR6, P0 ;  /* 0x0000000600007c0c */ /* 0x000fda0008706670 */
[----:B------:R-:W-:Y:S05]  /*00c0*/  @P0 EXIT ;  /* 0x000000000000094d */ /* 0x000fea0003800000 */
[----:B------:R-:W0:Y:S01]  /*00d0*/  LDCU.64 UR8, c[0x0][0x380] ;  /* 0x00007000ff0877ac */ /* 0x000e220008000a00 */
[----:B------:R-:W-:Y:S01]  /*00e0*/  IMAD R0, R3, UR6, R0 ;  /* 0x0000000603007c24 */ /* 0x000fe2000f8e0200 */
[----:B------:R-:W1:Y:S03]  /*00f0*/  LDCU.64 UR4, c[0x0][0x358] ;  /* 0x00006b00ff0477ac */ /* 0x000e660008000a00 */
[----:B------:R-:W-:-:S05]  /*0100*/  IMAD R3, R0, 0x3, RZ ;  /* 0x0000000300037824 */ /* 0x000fca00078e02ff */
[----:B0-----:R-:W-:-:S04]  /*0110*/  IADD3 R2, P0, PT, R3, UR8, RZ ;  /* 0x0000000803027c10 */ /* 0x001fc8000ff1e0ff */
[----:B------:R-:W-:Y:S01]  /*0120*/  LEA.HI.X.SX32 R3, R3, UR9, 0x1, P0 ;  /* 0x0000000903037c11 */ /* 0x000fe200080f0eff */
[----:B------:R-:W0:Y:S04]  /*0130*/  LDCU.64 UR8, c[0x0][0x390] ;  /* 0x00007200ff0877ac */ /* 0x000e280008000a00 */
[----:B-1----:R-:W2:Y:S04]  /*0140*/  LDG.E.U8 R5, desc[UR4][R2.64+0x1] ;  /* 0x0000010402057981 */ /* 0x002ea8000c1e1100 */
[----:B------:R-:W3:Y:S04]  /*0150*/  LDG.E.U8 R4, desc[UR4][R2.64] ;  /* 0x0000000402047981 */ /* 0x000ee8000c1e1100 */
[----:B------:R-:W4:Y:S01]  /*0160*/  LDG.E.U8 R6, desc[UR4][R2.64+0x2] ;  /* 0x0000020402067981 */ /* 0x000f22000c1e1100 */
[----:B--2---:R-:W-:-:S02]  /*0170*/  I2FP.F32.U32 R5, R5 ;  /* 0x0000000500057245 */ /* 0x004fc40000201000 */
[----:B---3--:R-:W-:-:S03]  /*0180*/  I2FP.F32.U32 R4, R4 ;  /* 0x0000000400047245 */ /* 0x008fc60000201000 */
[----:B------:R-:W-:Y:S01]  /*0190*/  FMUL R5, R5, 0.58700001239776611328 ;  /* 0x3f1645a205057820 */ /* 0x000fe20000400000 */
[----:B----4-:R-:W-:-:S03]  /*01a0*/  I2FP.F32.U32 R7, R6 ;  /* 0x0000000600077245 */ /* 0x010fc60000201000 */
[----:B------:R-:W-:-:S04]  /*01b0*/  FFMA R4, R4, 0.29899999499320983887, R5 ;  /* 0x3e99168704047823 */ /* 0x000fc80000000005 */
[----:B------:R-:W-:Y:S01]  /*01c0*/  FFMA R7, R7, 0.11400000005960464478, R4 ;  /* 0x3de978d507077823 */ /* 0x000fe20000000004 */
[----:B0-----:R-:W-:-:S04]  /*01d0*/  IADD3 R4, P0, PT, R0, UR8, RZ ;  /* 0x0000000800047c10 */ /* 0x001fc8000ff1e0ff */
[----:B------:R-:W-:Y:S01]  /*01e0*/  LEA.HI.X.SX32 R5, R0, UR9, 0x1, P0 ;  /* 0x0000000900057c11 */ /* 0x000fe200080f0eff */
[----:B------:R-:W0:Y:S04]  /*01f0*/  F2I.U32.TRUNC.NTZ R7, R7 ;  /* 0x0000000700077305 */ /* 0x000e28000020f000 */
[----:B0-----:R-:W-:Y:S01]  /*0200*/  STG.E.U8 desc[UR4][R4.64], R7 ;  /* 0x0000000704007986 */ /* 0x001fe2000c101104 */
[----:B------:R-:W-:Y:S05]  /*0210*/  EXIT ;  /* 0x000000000000794d */ /* 0x000fea0003800000 */
.L_x_13:
        /* <DEDUP_REMOVED lines=14> */
.L_x_18:


//--------------------- .nv.shared.reserved.0     --------------------------
	.section	.nv.shared.reserved.0,"aw",@nobits
	.weak		__nv_reservedSMEM_offset_0_alias
	.size		__nv_reservedSMEM_offset_0_alias, 0, 64
	.other		__nv_reservedSMEM_offset_0_alias,@"STO_CUDA_RESERVED_SHARED STV_DEFAULT"
__nv_reservedSMEM_offset_0_alias:
	.zero		0
	.zero		64


//--------------------- .nv.global                --------------------------
	.section	.nv.global,"aw",@nobits
	.align	4
.nv.global:
	.type		d_min,@object
	.size		d_min,(.L_0 - d_min)
d_min:
	.zero		4
.L_0:


//--------------------- .nv.constant0._Z16removeSeamKernelPhiiPiS_ --------------------------
	.section	.nv.constant0._Z16removeSeamKernelPhiiPiS_,"a",@progbits
	.sectionflags	@""
	.align	4
.nv.constant0._Z16removeSeamKernelPhiiPiS_:
	.zero		928


//--------------------- .nv.constant0._Z14findSeamKernelPiS_S_ii --------------------------
	.section	.nv.constant0._Z14findSeamKernelPiS_S_ii,"a",@progbits
	.sectionflags	@""
	.align	4
.nv.constant0._Z14findSeamKernelPiS_S_ii:
	.zero		928


//--------------------- .nv.constant0._Z19calSeamEnergyKernelPiiiS_ --------------------------
	.section	.nv.constant0._Z19calSeamEnergyKernelPiiiS_,"a",@progbits
	.sectionflags	@""
	.align	4
.nv.constant0._Z19calSeamEnergyKernelPiiiS_:
	.zero		920


//--------------------- .nv.constant0._Z16edgeDetectKernelPhiiPiS0_iS0_ --------------------------
	.section	.nv.constant0._Z16edgeDetectKernelPhiiPiS0_iS0_,"a",@progbits
	.sectionflags	@""
	.align	4
.nv.constant0._Z16edgeDetectKernelPhiiPiS0_iS0_:
	.zero		944


//--------------------- .nv.constant0._Z21convertRgb2GrayKernelPhiiS_ --------------------------
	.section	.nv.constant0._Z21convertRgb2GrayKernelPhiiS_,"a",@progbits
	.sectionflags	@""
	.align	4
.nv.constant0._Z21convertRgb2GrayKernelPhiiS_:
	.zero		920


//--------------------- SYMBOLS --------------------------

	.type		.nv.reservedSmem.offset0,@object
	.size		.nv.reservedSmem.offset0,0x4
